	.target	sm_90a

	.elftype	@"ET_EXEC"


//--------------------- .note.nv.tkinfo           --------------------------
	.section	.note.nv.tkinfo,"",@"SHT_NOTE"
	.sectionflags	@"SHF_NOTE_NV_TKINFO"
	.tkinfo
        /*0018*/ 	.word	0x00000002
        /*0030*/ 	.string	""
        /*0030*/ 	.string	"ptxas"
        /*0030*/ 	.string	"Cuda compilation tools, release 13.0, V13.0.88"
        /*0030*/ 	.string	"Build cuda_13.0.r13.0/compiler.36424714_0"
        /*0030*/ 	.string	"-arch sm_90a -m 64 "



//--------------------- .note.nv.cuinfo           --------------------------
	.section	.note.nv.cuinfo,"",@"SHT_NOTE"
	.sectionflags	@"SHF_NOTE_NV_CUINFO"
        /*0018*/ 	.short	0x0002
        /*001a*/ 	.short	0x005a
        /*001c*/ 	.short	0x0082
	.zero		2


//--------------------- .nv.info                  --------------------------
	.section	.nv.info,"",@"SHT_CUDA_INFO"
	.align	4


	//----- nvinfo : EIATTR_REGCOUNT
	.align		4
        /*0000*/ 	.byte	0x04, 0x2f
        /*0002*/ 	.short	(.L_15 - .L_14)
	.align		4
.L_14:
        /*0004*/ 	.word	index@(_ZN7cutlass13device_kernelINS_4gemm6kernel13GemmUniversalIN4cute5tupleIJiiiiEEENS1_10collective13CollectiveMmaINS1_34MainloopSm90TmaGmmaWarpSpecializedILi3ENS5_IJNS4_1CILi1EEENSA_ILi2EEESB_EEENS1_35KernelTmaWarpSpecializedCooperativeEEENS5_IJNSA_ILi256EEESG_NSA_ILi64EEEEEENS_10tfloat32_tENS5_IJlSB_lEEESJ_SK_NS4_8TiledMMAINS4_8MMA_AtomIJNS4_4SM904GMMA30MMA_64x256x8_F32TF32TF32_SS_TNILNSO_7ScaleInE1ELSQ_1EEEEEENS4_6LayoutINS5_IJSC_SB_SB_EEENS5_IJSB_NSA_ILi0EEESV_EEEEENS5_IJNS4_10UnderscoreESY_SY_EEEEENS4_23SM90_TMA_LOAD_MULTICASTENS4_14ComposedLayoutINS4_7SwizzleILi3ELi4ELi3EEENS4_18smem_ptr_flag_bitsILi32EEENST_INS5_IJNSA_ILi8EEENSA_ILi32EEEEEENS5_IJS18_SB_EEEEEEEvNS4_8identityENS4_13SM90_TMA_LOADES1C_vS1D_EENS_8epilogue10collective6detail29Sm90TmaWarpSpecializedAdapterINS1H_15DefaultEpilogueISJ_SK_SK_NS1G_6thread17LinearCombinationISJ_Li1EffLNS1L_9ScaleType4KindE0ELNS_15FloatRoundStyleE2ESJ_EENS1_15EpilogueDefaultEEEEEvvEEEEvNT_6ParamsE)
        /*0008*/ 	.word	0x000000a8


	//----- nvinfo : EIATTR_FRAME_SIZE
	.align		4
.L_15:
        /*000c*/ 	.byte	0x04, 0x11
        /*000e*/ 	.short	(.L_17 - .L_16)
	.align		4
.L_16:
        /*0010*/ 	.word	index@(_ZN7cutlass13device_kernelINS_4gemm6kernel13GemmUniversalIN4cute5tupleIJiiiiEEENS1_10collective13CollectiveMmaINS1_34MainloopSm90TmaGmmaWarpSpecializedILi3ENS5_IJNS4_1CILi1EEENSA_ILi2EEESB_EEENS1_35KernelTmaWarpSpecializedCooperativeEEENS5_IJNSA_ILi256EEESG_NSA_ILi64EEEEEENS_10tfloat32_tENS5_IJlSB_lEEESJ_SK_NS4_8TiledMMAINS4_8MMA_AtomIJNS4_4SM904GMMA30MMA_64x256x8_F32TF32TF32_SS_TNILNSO_7ScaleInE1ELSQ_1EEEEEENS4_6LayoutINS5_IJSC_SB_SB_EEENS5_IJSB_NSA_ILi0EEESV_EEEEENS5_IJNS4_10UnderscoreESY_SY_EEEEENS4_23SM90_TMA_LOAD_MULTICASTENS4_14ComposedLayoutINS4_7SwizzleILi3ELi4ELi3EEENS4_18smem_ptr_flag_bitsILi32EEENST_INS5_IJNSA_ILi8EEENSA_ILi32EEEEEENS5_IJS18_SB_EEEEEEEvNS4_8identityENS4_13SM90_TMA_LOADES1C_vS1D_EENS_8epilogue10collective6detail29Sm90TmaWarpSpecializedAdapterINS1H_15DefaultEpilogueISJ_SK_SK_NS1G_6thread17LinearCombinationISJ_Li1EffLNS1L_9ScaleType4KindE0ELNS_15FloatRoundStyleE2ESJ_EENS1_15EpilogueDefaultEEEEEvvEEEEvNT_6ParamsE)
        /*0014*/ 	.word	0x00000d00


	//----- nvinfo : EIATTR_MIN_STACK_SIZE
	.align		4
.L_17:
        /*0018*/ 	.byte	0x04, 0x12
        /*001a*/ 	.short	(.L_19 - .L_18)
	.align		4
.L_18:
        /*001c*/ 	.word	index@(_ZN7cutlass13device_kernelINS_4gemm6kernel13GemmUniversalIN4cute5tupleIJiiiiEEENS1_10collective13CollectiveMmaINS1_34MainloopSm90TmaGmmaWarpSpecializedILi3ENS5_IJNS4_1CILi1EEENSA_ILi2EEESB_EEENS1_35KernelTmaWarpSpecializedCooperativeEEENS5_IJNSA_ILi256EEESG_NSA_ILi64EEEEEENS_10tfloat32_tENS5_IJlSB_lEEESJ_SK_NS4_8TiledMMAINS4_8MMA_AtomIJNS4_4SM904GMMA30MMA_64x256x8_F32TF32TF32_SS_TNILNSO_7ScaleInE1ELSQ_1EEEEEENS4_6LayoutINS5_IJSC_SB_SB_EEENS5_IJSB_NSA_ILi0EEESV_EEEEENS5_IJNS4_10UnderscoreESY_SY_EEEEENS4_23SM90_TMA_LOAD_MULTICASTENS4_14ComposedLayoutINS4_7SwizzleILi3ELi4ELi3EEENS4_18smem_ptr_flag_bitsILi32EEENST_INS5_IJNSA_ILi8EEENSA_ILi32EEEEEENS5_IJS18_SB_EEEEEEEvNS4_8identityENS4_13SM90_TMA_LOADES1C_vS1D_EENS_8epilogue10collective6detail29Sm90TmaWarpSpecializedAdapterINS1H_15DefaultEpilogueISJ_SK_SK_NS1G_6thread17LinearCombinationISJ_Li1EffLNS1L_9ScaleType4KindE0ELNS_15FloatRoundStyleE2ESJ_EENS1_15EpilogueDefaultEEEEEvvEEEEvNT_6ParamsE)
        /*0020*/ 	.word	0x00000d00
.L_19:


//--------------------- .nv.compat                --------------------------
	.section	.nv.compat,"",@"SHT_CUDA_COMPAT_INFO"
	.align	4
        /*0000*/ 	.byte	0x02, 0x09, 0x01, 0x00, 0x02, 0x02, 0x04, 0x00, 0x02, 0x05, 0x05, 0x00, 0x03, 0x07, 0x01, 0x01
        /*0010*/ 	.byte	0x02, 0x03, 0x01, 0x00, 0x02, 0x06, 0x01, 0x00, 0x04, 0x0b, 0x08, 0x00, 0x00, 0x00, 0x00, 0x00
        /*0020*/ 	.byte	0x00, 0x00, 0x00, 0x00


//--------------------- .nv.info._ZN7cutlass13device_kernelINS_4gemm6kernel13GemmUniversalIN4cute5tupleIJiiiiEEENS1_10collective13CollectiveMmaINS1_34MainloopSm90TmaGmmaWarpSpecializedILi3ENS5_IJNS4_1CILi1EEENSA_ILi2EEESB_EEENS1_35KernelTmaWarpSpecializedCooperativeEEENS5_IJNSA_ILi256EEESG_NSA_ILi64EEEEEENS_10tfloat32_tENS5_IJlSB_lEEESJ_SK_NS4_8TiledMMAINS4_8MMA_AtomIJNS4_4SM904GMMA30MMA_64x256x8_F32TF32TF32_SS_TNILNSO_7ScaleInE1ELSQ_1EEEEEENS4_6LayoutINS5_IJSC_SB_SB_EEENS5_IJSB_NSA_ILi0EEESV_EEEEENS5_IJNS4_10UnderscoreESY_SY_EEEEENS4_23SM90_TMA_LOAD_MULTICASTENS4_14ComposedLayoutINS4_7SwizzleILi3ELi4ELi3EEENS4_18smem_ptr_flag_bitsILi32EEENST_INS5_IJNSA_ILi8EEENSA_ILi32EEEEEENS5_IJS18_SB_EEEEEEEvNS4_8identityENS4_13SM90_TMA_LOADES1C_vS1D_EENS_8epilogue10collective6detail29Sm90TmaWarpSpecializedAdapterINS1H_15DefaultEpilogueISJ_SK_SK_NS1G_6thread17LinearCombinationISJ_Li1EffLNS1L_9ScaleType4KindE0ELNS_15FloatRoundStyleE2ESJ_EENS1_15EpilogueDefaultEEEEEvvEEEEvNT_6ParamsE --------------------------
	.section	.nv.info._ZN7cutlass13device_kernelINS_4gemm6kernel13GemmUniversalIN4cute5tupleIJiiiiEEENS1_10collective13CollectiveMmaINS1_34MainloopSm90TmaGmmaWarpSpecializedILi3ENS5_IJNS4_1CILi1EEENSA_ILi2EEESB_EEENS1_35KernelTmaWarpSpecializedCooperativeEEENS5_IJNSA_ILi256EEESG_NSA_ILi64EEEEEENS_10tfloat32_tENS5_IJlSB_lEEESJ_SK_NS4_8TiledMMAINS4_8MMA_AtomIJNS4_4SM904GMMA30MMA_64x256x8_F32TF32TF32_SS_TNILNSO_7ScaleInE1ELSQ_1EEEEEENS4_6LayoutINS5_IJSC_SB_SB_EEENS5_IJSB_NSA_ILi0EEESV_EEEEENS5_IJNS4_10UnderscoreESY_SY_EEEEENS4_23SM90_TMA_LOAD_MULTICASTENS4_14ComposedLayoutINS4_7SwizzleILi3ELi4ELi3EEENS4_18smem_ptr_flag_bitsILi32EEENST_INS5_IJNSA_ILi8EEENSA_ILi32EEEEEENS5_IJS18_SB_EEEEEEEvNS4_8identityENS4_13SM90_TMA_LOADES1C_vS1D_EENS_8epilogue10collective6detail29Sm90TmaWarpSpecializedAdapterINS1H_15DefaultEpilogueISJ_SK_SK_NS1G_6thread17LinearCombinationISJ_Li1EffLNS1L_9ScaleType4KindE0ELNS_15FloatRoundStyleE2ESJ_EENS1_15EpilogueDefaultEEEEEvvEEEEvNT_6ParamsE,"",@"SHT_CUDA_INFO"
	.sectionflags	@""
	.align	4


	//----- nvinfo : EIATTR_CUDA_API_VERSION
	.align		4
        /*0000*/ 	.byte	0x04, 0x37
        /*0002*/ 	.short	(.L_21 - .L_20)
.L_20:
        /*0004*/ 	.word	0x00000082


	//----- nvinfo : EIATTR_KPARAM_INFO
	.align		4
.L_21:
        /*0008*/ 	.byte	0x04, 0x17
        /*000a*/ 	.short	(.L_23 - .L_22)
.L_22:
        /*000c*/ 	.word	0x00000000
        /*0010*/ 	.short	0x0000
        /*0012*/ 	.short	0x0070
        /*0014*/ 	.byte	0x00, 0xf0, 0x01, 0x10


	//----- nvinfo : EIATTR_SPARSE_MMA_MASK
	.align		4
.L_23:
        /*0018*/ 	.byte	0x03, 0x50
        /*001a*/ 	.short	0x0000


	//----- nvinfo : EIATTR_MAXREG_COUNT
	.align		4
        /*001c*/ 	.byte	0x03, 0x1b
        /*001e*/ 	.short	0x00a8


	//----- nvinfo : EIATTR_NUM_BARRIERS
	.align		4
        /*0020*/ 	.byte	0x02, 0x4c
        /*0022*/ 	.byte	0x01
	.zero		1


	//----- nvinfo : EIATTR_EXTERNS
	.align		4
        /*0024*/ 	.byte	0x04, 0x0f
        /*0026*/ 	.short	(.L_25 - .L_24)


	//   ....[0]....
	.align		4
.L_24:
        /*0028*/ 	.word	index@(__assertfail)


	//----- nvinfo : EIATTR_ANNOTATIONS
	.align		4
.L_25:
        /*002c*/ 	.byte	0x04, 0x55
        /*002e*/ 	.short	(.L_27 - .L_26)


	//   ....[0]....
.L_26:
        /*0030*/ 	.word	0x00000001
        /*0034*/ 	.byte	0x70, 0x09, 0x00, 0x00, 0x01, 0x00, 0x00, 0x00, 0x80, 0x09, 0x00, 0x00, 0x01, 0x00, 0x00, 0x00
        /* <DEDUP_REMOVED lines=1395> */
        /*5774*/ 	.byte	0x30, 0x29, 0x02, 0x00, 0x01, 0x00, 0x00, 0x00, 0x50, 0x29, 0x02, 0x00


	//----- nvinfo : EIATTR_MERCURY_ISA_VERSION
	.align		4
.L_27:
        /*5780*/ 	.byte	0x03, 0x5f
        /*5782*/ 	.short	0x0101


	//----- nvinfo : EIATTR_INT_WARP_WIDE_INSTR_OFFSETS
	.align		4
        /*5784*/ 	.byte	0x04, 0x31
        /*5786*/ 	.short	(.L_29 - .L_28)


	//   ....[0]....
.L_28:
        /*5788*/ 	.word	0x00000530


	//   ....[1]....
        /*578c*/ 	.word	0x000005e0


	//   ....[2]....
        /*5790*/ 	.word	0x000006c0


	//----- nvinfo : EIATTR_COOP_GROUP_MASK_REGIDS
	.align		4
.L_29:
        /*5794*/ 	.byte	0x04, 0x29
        /*5796*/ 	.short	(.L_31 - .L_30)


	//   ....[0]....
.L_30:
        /*5798*/ 	.word	0xffffffff


	//   ....[1]....
        /*579c*/ 	.word	0xffffffff


	//   ....[2]....
        /*57a0*/ 	.word	0xffffffff


	//   ....[3]....
        /*57a4*/ 	.word	0xffffffff


	//   ....[4]....
        /*57a8*/ 	.word	0xffffffff


	//   ....[5]....
        /*57ac*/ 	.word	0xffffffff


	//----- nvinfo : EIATTR_COOP_GROUP_INSTR_OFFSETS
	.align		4
.L_31:
        /*57b0*/ 	.byte	0x04, 0x28
        /*57b2*/ 	.short	(.L_33 - .L_32)


	//   ....[0]....
.L_32:
        /*57b4*/ 	.word	0x00000070


	//   ....[1]....
        /*57b8*/ 	.word	0x00000080


	//   ....[2]....
        /*57bc*/ 	.word	0x000001a0


	//   ....[3]....
        /*57c0*/ 	.word	0x000003a0


	//   ....[4]....
        /*57c4*/ 	.word	0x000007b0


	//   ....[5]....
        /*57c8*/ 	.word	0x00001380


	//----- nvinfo : EIATTR_REG_RECONFIG
	.align		4
.L_33:
        /*57cc*/ 	.byte	0x01, 0x54
	.zero		2


	//----- nvinfo : EIATTR_SYSCALL_OFFSETS
	.align		4
        /*57d0*/ 	.byte	0x04, 0x46
        /*57d2*/ 	.short	(.L_35 - .L_34)


	//   ....[0]....
.L_34:
        /*57d4*/ 	.word	0x00001530


	//----- nvinfo : EIATTR_MBARRIER_INSTR_OFFSETS
	.align		4
.L_35:
        /*57d8*/ 	.byte	0x04, 0x39
        /*57da*/ 	.short	(.L_37 - .L_36)


	//   ....[0]....
.L_36:
        /*57dc*/ 	.word	0x00000320
        /*57e0*/ 	.word	0x000000ff
        /*57e4*/ 	.word	0x00000000
        /*57e8*/ 	.short	0x0100
        /*57ea*/ 	.byte	0x08
	.zero		1


	//   ....[1]....
        /*57ec*/ 	.word	0x00000330
        /*57f0*/ 	.word	0x000000ff
        /*57f4*/ 	.word	0x00000018
        /*57f8*/ 	.short	0x0100
        /*57fa*/ 	.byte	0x08
	.zero		1


	//   ....[2]....
        /*57fc*/ 	.word	0x00000340
        /*5800*/ 	.word	0x000000ff
        /*5804*/ 	.word	0x00000008
        /*5808*/ 	.short	0x0100
        /*580a*/ 	.byte	0x08
	.zero		1


	//   ....[3]....
        /*580c*/ 	.word	0x00000350
        /*5810*/ 	.word	0x000000ff
        /*5814*/ 	.word	0x00000020
        /*5818*/ 	.short	0x0100
        /*581a*/ 	.byte	0x08
	.zero		1


	//   ....[4]....
        /*581c*/ 	.word	0x00000360
        /*5820*/ 	.word	0x000000ff
        /*5824*/ 	.word	0x00000010
        /*5828*/ 	.short	0x0100
        /*582a*/ 	.byte	0x08
	.zero		1


	//   ....[5]....
        /*582c*/ 	.word	0x00000370
        /*5830*/ 	.word	0x000000ff
        /*5834*/ 	.word	0x00000028
        /*5838*/ 	.short	0x0100
        /*583a*/ 	.byte	0x08
	.zero		1


	//   ....[6]....
        /*583c*/ 	.word	0x00000730
        /*5840*/ 	.word	0x000000ff
        /*5844*/ 	.word	0x00000040
        /*5848*/ 	.short	0x0100
        /*584a*/ 	.byte	0x07
	.zero		1


	//   ....[7]....
        /*584c*/ 	.word	0x00000760
        /*5850*/ 	.word	0x000000ff
        /*5854*/ 	.word	0x00000048
        /*5858*/ 	.short	0x0100
        /*585a*/ 	.byte	0x07
	.zero		1


	//   ....[8]....
        /*585c*/ 	.word	0x00001610
        /*5860*/ 	.word	0x00000004
        /*5864*/ 	.word	0x00000000
        /*5868*/ 	.short	0x010a
        /*586a*/ 	.byte	0x3f
	.zero		1


	//   ....[9]....
        /*586c*/ 	.word	0x00001650
        /*5870*/ 	.word	0x00000004
        /*5874*/ 	.word	0x00000000
        /*5878*/ 	.short	0x010a
        /*587a*/ 	.byte	0x3f
	.zero		1


	//   ....[10]....
        /*587c*/ 	.word	0x00008c90
        /*5880*/ 	.word	0x00000003
        /*5884*/ 	.word	0x00000000
        /*5888*/ 	.short	0x010a
        /*588a*/ 	.byte	0x3f
	.zero		1


	//   ....[11]....
        /*588c*/ 	.word	0x00008cd0
        /*5890*/ 	.word	0x00000003
        /*5894*/ 	.word	0x00000000
        /*5898*/ 	.short	0x010a
        /*589a*/ 	.byte	0x3f
	.zero		1


	//   ....[12]....
        /*589c*/ 	.word	0x00010d90
        /*58a0*/ 	.word	0x00000003
        /*58a4*/ 	.word	0x00000000
        /*58a8*/ 	.short	0x0101
        /*58aa*/ 	.byte	0x3f
	.zero		1


	//   ....[13]....
        /*58ac*/ 	.word	0x00010fc0
        /*58b0*/ 	.word	0x00000000
        /*58b4*/ 	.word	0x00000000
        /*58b8*/ 	.short	0x0101
        /*58ba*/ 	.byte	0x3f
	.zero		1


	//   ....[14]....
        /*58bc*/ 	.word	0x000223f0
        /*58c0*/ 	.word	0x0000000f
        /*58c4*/ 	.word	0x00000018
        /*58c8*/ 	.short	0x010a
        /*58ca*/ 	.byte	0x3f
	.zero		1


	//   ....[15]....
        /*58cc*/ 	.word	0x00022860
        /*58d0*/ 	.word	0x00000003
        /*58d4*/ 	.word	0x00000048
        /*58d8*/ 	.short	0x0101
        /*58da*/ 	.byte	0x3f
	.zero		1


	//   ....[16]....
        /*58dc*/ 	.word	0x00023050
        /*58e0*/ 	.word	0x00000005
        /*58e4*/ 	.word	0x00000000
        /*58e8*/ 	.short	0x010a
        /*58ea*/ 	.byte	0x3f
	.zero		1


	//   ....[17]....
        /*58ec*/ 	.word	0x000230e0
        /*58f0*/ 	.word	0x00000007
        /*58f4*/ 	.word	0x00000000
        /*58f8*/ 	.short	0x010a
        /*58fa*/ 	.byte	0x3f
	.zero		1


	//   ....[18]....
        /*58fc*/ 	.word	0x00023170
        /*5900*/ 	.word	0x00000003
        /*5904*/ 	.word	0x00000000
        /*5908*/ 	.short	0x010a
        /*590a*/ 	.byte	0x3f
	.zero		1


	//   ....[19]....
        /*590c*/ 	.word	0x000231d0
        /*5910*/ 	.word	0x00000004
        /*5914*/ 	.word	0x00000000
        /*5918*/ 	.short	0x010a
        /*591a*/ 	.byte	0x3f
	.zero		1


	//   ....[20]....
        /*591c*/ 	.word	0x00023220
        /*5920*/ 	.word	0x00000003
        /*5924*/ 	.word	0x00000000
        /*5928*/ 	.short	0x010a
        /*592a*/ 	.byte	0x3f
	.zero		1


	//   ....[21]....
        /*592c*/ 	.word	0x000232f0
        /*5930*/ 	.word	0x0000000f
        /*5934*/ 	.word	0x00000018
        /*5938*/ 	.short	0x010a
        /*593a*/ 	.byte	0x3f
	.zero		1


	//   ....[22]....
        /*593c*/ 	.word	0x000233c0
        /*5940*/ 	.word	0x00000005
        /*5944*/ 	.word	0x00000000
        /*5948*/ 	.short	0x010a
        /*594a*/ 	.byte	0x3f
	.zero		1


	//   ....[23]....
        /*594c*/ 	.word	0x00023410
        /*5950*/ 	.word	0x00000007
        /*5954*/ 	.word	0x00000000
        /*5958*/ 	.short	0x010a
        /*595a*/ 	.byte	0x3f
	.zero		1


	//----- nvinfo : EIATTR_NUM_MBARRIERS
	.align		4
.L_37:
        /*595c*/ 	.byte	0x03, 0x38
        /*595e*/ 	.short	0x0008


	//----- nvinfo : EIATTR_EXIT_INSTR_OFFSETS
	.align		4
        /*5960*/ 	.byte	0x04, 0x1c
        /*5962*/ 	.short	(.L_39 - .L_38)


	//   ....[0]....
.L_38:
        /*5964*/ 	.word	0x00000a10


	//   ....[1]....
        /*5968*/ 	.word	0x000012a0


	//   ....[2]....
        /*596c*/ 	.word	0x00021a70


	//   ....[3]....
        /*5970*/ 	.word	0x00022090


	//   ....[4]....
        /*5974*/ 	.word	0x000231c0


	//----- nvinfo : EIATTR_MAX_THREADS
	.align		4
.L_39:
        /*5978*/ 	.byte	0x04, 0x05
        /*597a*/ 	.short	(.L_41 - .L_40)
.L_40:
        /*597c*/ 	.word	0x00000180
        /*5980*/ 	.word	0x00000001
        /*5984*/ 	.word	0x00000001


	//----- nvinfo : EIATTR_CRS_STACK_SIZE
	.align		4
.L_41:
        /*5988*/ 	.byte	0x04, 0x1e
        /*598a*/ 	.short	(.L_43 - .L_42)
.L_42:
        /*598c*/ 	.word	0x00000000


	//----- nvinfo : EIATTR_CBANK_PARAM_SIZE
	.align		4
.L_43:
        /*5990*/ 	.byte	0x03, 0x19
        /*5992*/ 	.short	0x0470


	//----- nvinfo : EIATTR_PARAM_CBANK
	.align		4
        /*5994*/ 	.byte	0x04, 0x0a
        /*5996*/ 	.short	(.L_45 - .L_44)
	.align		4
.L_44:
        /*5998*/ 	.word	index@(.nv.constant0._ZN7cutlass13device_kernelINS_4gemm6kernel13GemmUniversalIN4cute5tupleIJiiiiEEENS1_10collective13CollectiveMmaINS1_34MainloopSm90TmaGmmaWarpSpecializedILi3ENS5_IJNS4_1CILi1EEENSA_ILi2EEESB_EEENS1_35KernelTmaWarpSpecializedCooperativeEEENS5_IJNSA_ILi256EEESG_NSA_ILi64EEEEEENS_10tfloat32_tENS5_IJlSB_lEEESJ_SK_NS4_8TiledMMAINS4_8MMA_AtomIJNS4_4SM904GMMA30MMA_64x256x8_F32TF32TF32_SS_TNILNSO_7ScaleInE1ELSQ_1EEEEEENS4_6LayoutINS5_IJSC_SB_SB_EEENS5_IJSB_NSA_ILi0EEESV_EEEEENS5_IJNS4_10UnderscoreESY_SY_EEEEENS4_23SM90_TMA_LOAD_MULTICASTENS4_14ComposedLayoutINS4_7SwizzleILi3ELi4ELi3EEENS4_18smem_ptr_flag_bitsILi32EEENST_INS5_IJNSA_ILi8EEENSA_ILi32EEEEEENS5_IJS18_SB_EEEEEEEvNS4_8identityENS4_13SM90_TMA_LOADES1C_vS1D_EENS_8epilogue10collective6detail29Sm90TmaWarpSpecializedAdapterINS1H_15DefaultEpilogueISJ_SK_SK_NS1G_6thread17LinearCombinationISJ_Li1EffLNS1L_9ScaleType4KindE0ELNS_15FloatRoundStyleE2ESJ_EENS1_15EpilogueDefaultEEEEEvvEEEEvNT_6ParamsE)
        /*599c*/ 	.short	0x0210
        /*599e*/ 	.short	0x0470


	//----- nvinfo : EIATTR_SW_WAR
	.align		4
.L_45:
        /*59a0*/ 	.byte	0x04, 0x36
        /*59a2*/ 	.short	(.L_47 - .L_46)
.L_46:
        /*59a4*/ 	.word	0x00000008
.L_47:


//--------------------- .nv.callgraph             --------------------------
	.section	.nv.callgraph,"",@"SHT_CUDA_CALLGRAPH"
	.align	4
	.sectionentsize	8
	.align		4
        /*0000*/ 	.word	0x00000000
	.align		4
        /*0004*/ 	.word	0xffffffff
	.align		4
        /*0008*/ 	.word	index@(_ZN7cutlass13device_kernelINS_4gemm6kernel13GemmUniversalIN4cute5tupleIJiiiiEEENS1_10collective13CollectiveMmaINS1_34MainloopSm90TmaGmmaWarpSpecializedILi3ENS5_IJNS4_1CILi1EEENSA_ILi2EEESB_EEENS1_35KernelTmaWarpSpecializedCooperativeEEENS5_IJNSA_ILi256EEESG_NSA_ILi64EEEEEENS_10tfloat32_tENS5_IJlSB_lEEESJ_SK_NS4_8TiledMMAINS4_8MMA_AtomIJNS4_4SM904GMMA30MMA_64x256x8_F32TF32TF32_SS_TNILNSO_7ScaleInE1ELSQ_1EEEEEENS4_6LayoutINS5_IJSC_SB_SB_EEENS5_IJSB_NSA_ILi0EEESV_EEEEENS5_IJNS4_10UnderscoreESY_SY_EEEEENS4_23SM90_TMA_LOAD_MULTICASTENS4_14ComposedLayoutINS4_7SwizzleILi3ELi4ELi3EEENS4_18smem_ptr_flag_bitsILi32EEENST_INS5_IJNSA_ILi8EEENSA_ILi32EEEEEENS5_IJS18_SB_EEEEEEEvNS4_8identityENS4_13SM90_TMA_LOADES1C_vS1D_EENS_8epilogue10collective6detail29Sm90TmaWarpSpecializedAdapterINS1H_15DefaultEpilogueISJ_SK_SK_NS1G_6thread17LinearCombinationISJ_Li1EffLNS1L_9ScaleType4KindE0ELNS_15FloatRoundStyleE2ESJ_EENS1_15EpilogueDefaultEEEEEvvEEEEvNT_6ParamsE)
	.align		4
        /*000c*/ 	.word	index@(__assertfail)
	.align		4
        /*0010*/ 	.word	0x00000000
	.align		4
        /*0014*/ 	.word	0xfffffffe
	.align		4
        /*0018*/ 	.word	0x00000000
	.align		4
        /*001c*/ 	.word	0xfffffffd
	.align		4
        /*0020*/ 	.word	0x00000000
	.align		4
        /*0024*/ 	.word	0xfffffffc


//--------------------- .nv.constant4             --------------------------
	.section	.nv.constant4,"a",@progbits
	.align	8
	.align		8
.nv.constant4:
        /*0000*/ 	.dword	__assertfail
	.align		8
        /*0008*/ 	.dword	__unnamed_1
	.align		8
        /*0010*/ 	.dword	_ZN39_INTERNAL_4e4fdcb1_4_k_cu_818d1303_60914cuda3std3__45__cpo5beginE
	.align		8
        /*0018*/ 	.dword	_ZN39_INTERNAL_4e4fdcb1_4_k_cu_818d1303_60914cuda3std3__45__cpo3endE
	.align		8
        /*0020*/ 	.dword	_ZN39_INTERNAL_4e4fdcb1_4_k_cu_818d1303_60914cuda3std3__45__cpo6cbeginE
	.align		8
        /*0028*/ 	.dword	_ZN39_INTERNAL_4e4fdcb1_4_k_cu_818d1303_60914cuda3std3__45__cpo4cendE
	.align		8
        /*0030*/ 	.dword	_ZN39_INTERNAL_4e4fdcb1_4_k_cu_818d1303_60914cuda3std3__441_GLOBAL__N__4e4fdcb1_4_k_cu_818d1303_60916ignoreE
	.align		8
        /*0038*/ 	.dword	_ZN39_INTERNAL_4e4fdcb1_4_k_cu_818d1303_60914cuda3std3__419piecewise_constructE
	.align		8
        /*0040*/ 	.dword	_ZN39_INTERNAL_4e4fdcb1_4_k_cu_818d1303_60914cuda3std3__48in_placeE
	.align		8
        /*0048*/ 	.dword	_ZN39_INTERNAL_4e4fdcb1_4_k_cu_818d1303_60914cuda3std6ranges3__45__cpo4swapE
	.align		8
        /*0050*/ 	.dword	_ZN39_INTERNAL_4e4fdcb1_4_k_cu_818d1303_60914cuda3std6ranges3__45__cpo9iter_moveE
	.align		8
        /*0058*/ 	.dword	_ZN39_INTERNAL_4e4fdcb1_4_k_cu_818d1303_60914cute7productE
	.align		8
        /*0060*/ 	.dword	_ZN39_INTERNAL_4e4fdcb1_4_k_cu_818d1303_60914cute1_E
	.align		8
        /*0068*/ 	.dword	$str$22
	.align		8
        /*0070*/ 	.dword	$str$23


//--------------------- .text._ZN7cutlass13device_kernelINS_4gemm6kernel13GemmUniversalIN4cute5tupleIJiiiiEEENS1_10collective13CollectiveMmaINS1_34MainloopSm90TmaGmmaWarpSpecializedILi3ENS5_IJNS4_1CILi1EEENSA_ILi2EEESB_EEENS1_35KernelTmaWarpSpecializedCooperativeEEENS5_IJNSA_ILi256EEESG_NSA_ILi64EEEEEENS_10tfloat32_tENS5_IJlSB_lEEESJ_SK_NS4_8TiledMMAINS4_8MMA_AtomIJNS4_4SM904GMMA30MMA_64x256x8_F32TF32TF32_SS_TNILNSO_7ScaleInE1ELSQ_1EEEEEENS4_6LayoutINS5_IJSC_SB_SB_EEENS5_IJSB_NSA_ILi0EEESV_EEEEENS5_IJNS4_10UnderscoreESY_SY_EEEEENS4_23SM90_TMA_LOAD_MULTICASTENS4_14ComposedLayoutINS4_7SwizzleILi3ELi4ELi3EEENS4_18smem_ptr_flag_bitsILi32EEENST_INS5_IJNSA_ILi8EEENSA_ILi32EEEEEENS5_IJS18_SB_EEEEEEEvNS4_8identityENS4_13SM90_TMA_LOADES1C_vS1D_EENS_8epilogue10collective6detail29Sm90TmaWarpSpecializedAdapterINS1H_15DefaultEpilogueISJ_SK_SK_NS1G_6thread17LinearCombinationISJ_Li1EffLNS1L_9ScaleType4KindE0ELNS_15FloatRoundStyleE2ESJ_EENS1_15EpilogueDefaultEEEEEvvEEEEvNT_6ParamsE --------------------------
	.section	.text._ZN7cutlass13device_kernelINS_4gemm6kernel13GemmUniversalIN4cute5tupleIJiiiiEEENS1_10collective13CollectiveMmaINS1_34MainloopSm90TmaGmmaWarpSpecializedILi3ENS5_IJNS4_1CILi1EEENSA_ILi2EEESB_EEENS1_35KernelTmaWarpSpecializedCooperativeEEENS5_IJNSA_ILi256EEESG_NSA_ILi64EEEEEENS_10tfloat32_tENS5_IJlSB_lEEESJ_SK_NS4_8TiledMMAINS4_8MMA_AtomIJNS4_4SM904GMMA30MMA_64x256x8_F32TF32TF32_SS_TNILNSO_7ScaleInE1ELSQ_1EEEEEENS4_6LayoutINS5_IJSC_SB_SB_EEENS5_IJSB_NSA_ILi0EEESV_EEEEENS5_IJNS4_10UnderscoreESY_SY_EEEEENS4_23SM90_TMA_LOAD_MULTICASTENS4_14ComposedLayoutINS4_7SwizzleILi3ELi4ELi3EEENS4_18smem_ptr_flag_bitsILi32EEENST_INS5_IJNSA_ILi8EEENSA_ILi32EEEEEENS5_IJS18_SB_EEEEEEEvNS4_8identityENS4_13SM90_TMA_LOADES1C_vS1D_EENS_8epilogue10collective6detail29Sm90TmaWarpSpecializedAdapterINS1H_15DefaultEpilogueISJ_SK_SK_NS1G_6thread17LinearCombinationISJ_Li1EffLNS1L_9ScaleType4KindE0ELNS_15FloatRoundStyleE2ESJ_EENS1_15EpilogueDefaultEEEEEvvEEEEvNT_6ParamsE,"ax",@progbits
	.align	128
.text._ZN7cutlass13device_kernelINS_4gemm6kernel13GemmUniversalIN4cute5tupleIJiiiiEEENS1_10collective13CollectiveMmaINS1_34MainloopSm90TmaGmmaWarpSpecializedILi3ENS5_IJNS4_1CILi1EEENSA_ILi2EEESB_EEENS1_35KernelTmaWarpSpecializedCooperativeEEENS5_IJNSA_ILi256EEESG_NSA_ILi64EEEEEENS_10tfloat32_tENS5_IJlSB_lEEESJ_SK_NS4_8TiledMMAINS4_8MMA_AtomIJNS4_4SM904GMMA30MMA_64x256x8_F32TF32TF32_SS_TNILNSO_7ScaleInE1ELSQ_1EEEEEENS4_6LayoutINS5_IJSC_SB_SB_EEENS5_IJSB_NSA_ILi0EEESV_EEEEENS5_IJNS4_10UnderscoreESY_SY_EEEEENS4_23SM90_TMA_LOAD_MULTICASTENS4_14ComposedLayoutINS4_7SwizzleILi3ELi4ELi3EEENS4_18smem_ptr_flag_bitsILi32EEENST_INS5_IJNSA_ILi8EEENSA_ILi32EEEEEENS5_IJS18_SB_EEEEEEEvNS4_8identityENS4_13SM90_TMA_LOADES1C_vS1D_EENS_8epilogue10collective6detail29Sm90TmaWarpSpecializedAdapterINS1H_15DefaultEpilogueISJ_SK_SK_NS1G_6thread17LinearCombinationISJ_Li1EffLNS1L_9ScaleType4KindE0ELNS_15FloatRoundStyleE2ESJ_EENS1_15EpilogueDefaultEEEEEvvEEEEvNT_6ParamsE:
        .type           _ZN7cutlass13device_kernelINS_4gemm6kernel13GemmUniversalIN4cute5tupleIJiiiiEEENS1_10collective13CollectiveMmaINS1_34MainloopSm90TmaGmmaWarpSpecializedILi3ENS5_IJNS4_1CILi1EEENSA_ILi2EEESB_EEENS1_35KernelTmaWarpSpecializedCooperativeEEENS5_IJNSA_ILi256EEESG_NSA_ILi64EEEEEENS_10tfloat32_tENS5_IJlSB_lEEESJ_SK_NS4_8TiledMMAINS4_8MMA_AtomIJNS4_4SM904GMMA30MMA_64x256x8_F32TF32TF32_SS_TNILNSO_7ScaleInE1ELSQ_1EEEEEENS4_6LayoutINS5_IJSC_SB_SB_EEENS5_IJSB_NSA_ILi0EEESV_EEEEENS5_IJNS4_10UnderscoreESY_SY_EEEEENS4_23SM90_TMA_LOAD_MULTICASTENS4_14ComposedLayoutINS4_7SwizzleILi3ELi4ELi3EEENS4_18smem_ptr_flag_bitsILi32EEENST_INS5_IJNSA_ILi8EEENSA_ILi32EEEEEENS5_IJS18_SB_EEEEEEEvNS4_8identityENS4_13SM90_TMA_LOADES1C_vS1D_EENS_8epilogue10collective6detail29Sm90TmaWarpSpecializedAdapterINS1H_15DefaultEpilogueISJ_SK_SK_NS1G_6thread17LinearCombinationISJ_Li1EffLNS1L_9ScaleType4KindE0ELNS_15FloatRoundStyleE2ESJ_EENS1_15EpilogueDefaultEEEEEvvEEEEvNT_6ParamsE,@function
        .size           _ZN7cutlass13device_kernelINS_4gemm6kernel13GemmUniversalIN4cute5tupleIJiiiiEEENS1_10collective13CollectiveMmaINS1_34MainloopSm90TmaGmmaWarpSpecializedILi3ENS5_IJNS4_1CILi1EEENSA_ILi2EEESB_EEENS1_35KernelTmaWarpSpecializedCooperativeEEENS5_IJNSA_ILi256EEESG_NSA_ILi64EEEEEENS_10tfloat32_tENS5_IJlSB_lEEESJ_SK_NS4_8TiledMMAINS4_8MMA_AtomIJNS4_4SM904GMMA30MMA_64x256x8_F32TF32TF32_SS_TNILNSO_7ScaleInE1ELSQ_1EEEEEENS4_6LayoutINS5_IJSC_SB_SB_EEENS5_IJSB_NSA_ILi0EEESV_EEEEENS5_IJNS4_10UnderscoreESY_SY_EEEEENS4_23SM90_TMA_LOAD_MULTICASTENS4_14ComposedLayoutINS4_7SwizzleILi3ELi4ELi3EEENS4_18smem_ptr_flag_bitsILi32EEENST_INS5_IJNSA_ILi8EEENSA_ILi32EEEEEENS5_IJS18_SB_EEEEEEEvNS4_8identityENS4_13SM90_TMA_LOADES1C_vS1D_EENS_8epilogue10collective6detail29Sm90TmaWarpSpecializedAdapterINS1H_15DefaultEpilogueISJ_SK_SK_NS1G_6thread17LinearCombinationISJ_Li1EffLNS1L_9ScaleType4KindE0ELNS_15FloatRoundStyleE2ESJ_EENS1_15EpilogueDefaultEEEEEvvEEEEvNT_6ParamsE,(.L_x_579 - _ZN7cutlass13device_kernelINS_4gemm6kernel13GemmUniversalIN4cute5tupleIJiiiiEEENS1_10collective13CollectiveMmaINS1_34MainloopSm90TmaGmmaWarpSpecializedILi3ENS5_IJNS4_1CILi1EEENSA_ILi2EEESB_EEENS1_35KernelTmaWarpSpecializedCooperativeEEENS5_IJNSA_ILi256EEESG_NSA_ILi64EEEEEENS_10tfloat32_tENS5_IJlSB_lEEESJ_SK_NS4_8TiledMMAINS4_8MMA_AtomIJNS4_4SM904GMMA30MMA_64x256x8_F32TF32TF32_SS_TNILNSO_7ScaleInE1ELSQ_1EEEEEENS4_6LayoutINS5_IJSC_SB_SB_EEENS5_IJSB_NSA_ILi0EEESV_EEEEENS5_IJNS4_10UnderscoreESY_SY_EEEEENS4_23SM90_TMA_LOAD_MULTICASTENS4_14ComposedLayoutINS4_7SwizzleILi3ELi4ELi3EEENS4_18smem_ptr_flag_bitsILi32EEENST_INS5_IJNSA_ILi8EEENSA_ILi32EEEEEENS5_IJS18_SB_EEEEEEEvNS4_8identityENS4_13SM90_TMA_LOADES1C_vS1D_EENS_8epilogue10collective6detail29Sm90TmaWarpSpecializedAdapterINS1H_15DefaultEpilogueISJ_SK_SK_NS1G_6thread17LinearCombinationISJ_Li1EffLNS1L_9ScaleType4KindE0ELNS_15FloatRoundStyleE2ESJ_EENS1_15EpilogueDefaultEEEEEvvEEEEvNT_6ParamsE)
        .other          _ZN7cutlass13device_kernelINS_4gemm6kernel13GemmUniversalIN4cute5tupleIJiiiiEEENS1_10collective13CollectiveMmaINS1_34MainloopSm90TmaGmmaWarpSpecializedILi3ENS5_IJNS4_1CILi1EEENSA_ILi2EEESB_EEENS1_35KernelTmaWarpSpecializedCooperativeEEENS5_IJNSA_ILi256EEESG_NSA_ILi64EEEEEENS_10tfloat32_tENS5_IJlSB_lEEESJ_SK_NS4_8TiledMMAINS4_8MMA_AtomIJNS4_4SM904GMMA30MMA_64x256x8_F32TF32TF32_SS_TNILNSO_7ScaleInE1ELSQ_1EEEEEENS4_6LayoutINS5_IJSC_SB_SB_EEENS5_IJSB_NSA_ILi0EEESV_EEEEENS5_IJNS4_10UnderscoreESY_SY_EEEEENS4_23SM90_TMA_LOAD_MULTICASTENS4_14ComposedLayoutINS4_7SwizzleILi3ELi4ELi3EEENS4_18smem_ptr_flag_bitsILi32EEENST_INS5_IJNSA_ILi8EEENSA_ILi32EEEEEENS5_IJS18_SB_EEEEEEEvNS4_8identityENS4_13SM90_TMA_LOADES1C_vS1D_EENS_8epilogue10collective6detail29Sm90TmaWarpSpecializedAdapterINS1H_15DefaultEpilogueISJ_SK_SK_NS1G_6thread17LinearCombinationISJ_Li1EffLNS1L_9ScaleType4KindE0ELNS_15FloatRoundStyleE2ESJ_EENS1_15EpilogueDefaultEEEEEvvEEEEvNT_6ParamsE,@"STO_CUDA_ENTRY STV_DEFAULT"
_ZN7cutlass13device_kernelINS_4gemm6kernel13GemmUniversalIN4cute5tupleIJiiiiEEENS1_10collective13CollectiveMmaINS1_34MainloopSm90TmaGmmaWarpSpecializedILi3ENS5_IJNS4_1CILi1EEENSA_ILi2EEESB_EEENS1_35KernelTmaWarpSpecializedCooperativeEEENS5_IJNSA_ILi256EEESG_NSA_ILi64EEEEEENS_10tfloat32_tENS5_IJlSB_lEEESJ_SK_NS4_8TiledMMAINS4_8MMA_AtomIJNS4_4SM904GMMA30MMA_64x256x8_F32TF32TF32_SS_TNILNSO_7ScaleInE1ELSQ_1EEEEEENS4_6LayoutINS5_IJSC_SB_SB_EEENS5_IJSB_NSA_ILi0EEESV_EEEEENS5_IJNS4_10UnderscoreESY_SY_EEEEENS4_23SM90_TMA_LOAD_MULTICASTENS4_14ComposedLayoutINS4_7SwizzleILi3ELi4ELi3EEENS4_18smem_ptr_flag_bitsILi32EEENST_INS5_IJNSA_ILi8EEENSA_ILi32EEEEEENS5_IJS18_SB_EEEEEEEvNS4_8identityENS4_13SM90_TMA_LOADES1C_vS1D_EENS_8epilogue10collective6detail29Sm90TmaWarpSpecializedAdapterINS1H_15DefaultEpilogueISJ_SK_SK_NS1G_6thread17LinearCombinationISJ_Li1EffLNS1L_9ScaleType4KindE0ELNS_15FloatRoundStyleE2ESJ_EENS1_15EpilogueDefaultEEEEEvvEEEEvNT_6ParamsE:
[----:B------:R-:W0:Y:S02]  /*0000*/  LDC R1, c[0x0][0x28] ;  /* 0x00000a00ff017b82 */ /* 0x000e240000000800 */
[----:B0-----:R-:W-:Y:S01]  /*0010*/  VIADD R1, R1, 0xfffff300 ;  /* 0xfffff30001017836 */ /* 0x001fe20000000000 */
[----:B------:R-:W0:Y:S01]  /*0020*/  S2R R5, SR_TID.X ;  /* 0x0000000000057919 */ /* 0x000e220000002100 */
[----:B------:R-:W-:Y:S01]  /*0030*/  ELECT P0, URZ, PT ;  /* 0x00000000003f782f */ /* 0x000fe20003800000 */
[----:B------:R-:W-:Y:S01]  /*0040*/  BSSY B0, `(.L_x_0) ;  /* 0x0000015000007945 */ /* 0x000fe20003800000 */
[--C-:B0-----:R-:W-:Y:S02]  /*0050*/  SHF.R.U32.HI R0, RZ, 0x5, R5.reuse ;  /* 0x00000005ff007819 */ /* 0x101fe40000011605 */
[----:B------:R-:W-:-:S03]  /*0060*/  SHF.R.U32.HI R2, RZ, 0x7, R5 ;  /* 0x00000007ff027819 */ /* 0x000fc60000011605 */
[----:B------:R-:W0:Y:S04]  /*0070*/  SHFL.IDX PT, R3, R0, RZ, 0x1f ;  /* 0x00001fff00037589 */ /* 0x000e2800000e0000 */
[----:B------:R-:W1:Y:S01]  /*0080*/  SHFL.IDX PT, R2, R2, RZ, 0x1f ;  /* 0x00001fff02027589 */ /* 0x000e6200000e0000 */
[----:B0-----:R-:W-:Y:S02]  /*0090*/  R2UR UR9, R3 ;  /* 0x00000000030972ca */ /* 0x001fe400000e0000 */
[----:B-1----:R-:W-:-:S11]  /*00a0*/  R2UR UR5, R2 ;  /* 0x00000000020572ca */ /* 0x002fd600000e0000 */
[----:B------:R-:W-:Y:S02]  /*00b0*/  USHF.R.S32.HI UR4, URZ, 0x1f, UR9 ;  /* 0x0000001f3f047899 */ /* 0x000fe40008011409 */
[----:B------:R-:W-:Y:S02]  /*00c0*/  ISETP.NE.OR P0, PT, RZ, UR9, !P0 ;  /* 0x00000009ff007c0c */ /* 0x000fe4000c705670 */
[----:B------:R-:W-:-:S04]  /*00d0*/  ULEA.HI UR4, UR4, UR9, URZ, 0x2 ;  /* 0x0000000904047291 */ /* 0x000fc8000f8f103f */
[----:B------:R-:W-:-:S04]  /*00e0*/  ULOP3.LUT UR4, UR4, 0xfffffffc, URZ, 0xc0, !UPT ;  /* 0xfffffffc04047892 */ /* 0x000fc8000f8ec03f */
[----:B------:R-:W-:-:S03]  /*00f0*/  UIADD3 UR9, UR9, -UR4, URZ ;  /* 0x8000000409097290 */ /* 0x000fc6000fffe03f */
[----:B------:R-:W-:Y:S09]  /*0100*/  @P0 BRA `(.L_x_1) ;  /* 0x0000000000200947 */ /* 0x000ff20003800000 */
[----:B------:R-:W-:Y:S02]  /*0110*/  ULDC.64 UR6, c[0x0][0x198] ;  /* 0x0000660000067ab9 */ /* 0x000fe40000000a00 */
[----:B------:R-:W-:Y:S02]  /*0120*/  UIADD3 UR10, UP0, UR6, 0xf0, URZ ;  /* 0x000000f0060a7890 */ /* 0x000fe4000ff1e03f */
[----:B------:R-:W-:Y:S02]  /*0130*/  UIADD3 UR6, UP1, UR6, 0x1f0, URZ ;  /* 0x000001f006067890 */ /* 0x000fe4000ff3e03f */
[----:B------:R-:W-:Y:S02]  /*0140*/  UIADD3.X UR11, URZ, UR7, URZ, UP0, !UPT ;  /* 0x000000073f0b7290 */ /* 0x000fe400087fe43f */
[----:B------:R-:W-:-:S07]  /*0150*/  UIADD3.X UR7, URZ, UR7, URZ, UP1, !UPT ;  /* 0x000000073f077290 */ /* 0x000fce0008ffe43f */
[----:B------:R0:W-:Y:S02]  /*0160*/  UTMACCTL.PF [UR10] ;  /* 0x000000000a0079b9 */ /* 0x0001e40008040000 */
[----:B------:R0:W-:Y:S02]  /*0170*/  UTMACCTL.PF [UR6] ;  /* 0x00000000060079b9 */ /* 0x0001e40008040000 */
[----:B0-----:R-:W-:Y:S01]  /*0180*/  NOP ;  /* 0x0000000000007918 */ /* 0x001fe20000000000 */
.L_x_1:
[----:B------:R-:W-:Y:S05]  /*0190*/  BSYNC B0 ;  /* 0x0000000000007941 */ /* 0x000fea0003800000 */
.L_x_0:
[----:B------:R-:W0:Y:S01]  /*01a0*/  SHFL.IDX PT, R2, R0, RZ, 0x1f ;  /* 0x00001fff00027589 */ /* 0x000e2200000e0000 */
[----:B------:R-:W-:Y:S01]  /*01b0*/  UISETP.NE.AND UP0, UPT, UR9, 0x3, UPT ;  /* 0x000000030900788c */ /* 0x000fe2000bf05270 */
[----:B------:R-:W-:Y:S01]  /*01c0*/  ISETP.NE.AND P2, PT, RZ, UR5, PT ;  /* 0x00000005ff007c0c */ /* 0x000fe2000bf45270 */
[----:B------:R-:W-:Y:S02]  /*01d0*/  UIADD3 UR16, UR5, -0x1, URZ ;  /* 0xffffffff05107890 */ /* 0x000fe4000fffe03f */
[----:B------:R-:W-:Y:S02]  /*01e0*/  UISETP.EQ.OR UP0, UPT, UR9, URZ, !UP0 ;  /* 0x0000003f0900728c */ /* 0x000fe4000c702670 */
[----:B------:R-:W-:Y:S02]  /*01f0*/  UISETP.GE.U32.AND UP1, UPT, UR16, 0x2, UPT ;  /* 0x000000021000788c */ /* 0x000fe4000bf26070 */
[----:B------:R-:W-:-:S04]  /*0200*/  UISETP.EQ.AND UP0, UPT, UR5, URZ, UP0 ;  /* 0x0000003f0500728c */ /* 0x000fc80008702270 */
[----:B------:R-:W-:-:S04]  /*0210*/  USEL UR38, URZ, 0x1, !UP0 ;  /* 0x000000013f267887 */ /* 0x000fc8000c000000 */
[----:B------:R-:W-:Y:S01]  /*0220*/  USEL UR38, UR38, 0x2, UP1 ;  /* 0x0000000226267887 */ /* 0x000fe20008800000 */
[----:B0-----:R-:W-:-:S13]  /*0230*/  ISETP.NE.AND P0, PT, R2, RZ, PT ;  /* 0x000000ff0200720c */ /* 0x001fda0003f05270 */
[----:B------:R-:W-:Y:S05]  /*0240*/  @P0 BRA `(.L_x_2) ;  /* 0x0000000000500947 */ /* 0x000fea0003800000 */
[----:B------:R-:W0:Y:S01]  /*0250*/  S2UR UR8, SR_CgaCtaId ;  /* 0x00000000000879c3 */ /* 0x000e220000008800 */
[----:B------:R-:W-:Y:S01]  /*0260*/  UMOV UR4, 0x400 ;  /* 0x0000040000047882 */ /* 0x000fe20000000000 */
[----:B------:R-:W-:Y:S01]  /*0270*/  UMOV UR5, 0x1 ;  /* 0x0000000100057882 */ /* 0x000fe20000000000 */
[----:B------:R-:W-:Y:S01]  /*0280*/  UMOV UR6, 0x4 ;  /* 0x0000000400067882 */ /* 0x000fe20000000000 */
[----:B------:R-:W-:Y:S01]  /*0290*/  ELECT P0, URZ, PT ;  /* 0x00000000003f782f */ /* 0x000fe20003800000 */
[----:B------:R-:W-:-:S04]  /*02a0*/  UIADD3 UR6, -UR6, 0x100000, URZ ;  /* 0x0010000006067890 */ /* 0x000fc8000fffe13f */
[----:B------:R-:W-:Y:S02]  /*02b0*/  USHF.L.U32 UR7, UR6, 0xb, URZ ;  /* 0x0000000b06077899 */ /* 0x000fe4000800063f */
[----:B------:R-:W-:Y:S02]  /*02c0*/  USHF.L.U32 UR6, UR6, 0x1, URZ ;  /* 0x0000000106067899 */ /* 0x000fe4000800063f */
[----:B0-----:R-:W-:Y:S02]  /*02d0*/  ULEA UR8, UR8, UR4, 0x18 ;  /* 0x0000000408087291 */ /* 0x001fe4000f8ec03f */
[----:B------:R-:W-:-:S04]  /*02e0*/  UIADD3 UR4, -UR5, 0x100000, URZ ;  /* 0x0010000005047890 */ /* 0x000fc8000fffe13f */
[----:B------:R-:W-:Y:S02]  /*02f0*/  USHF.L.U32 UR5, UR4, 0xb, URZ ;  /* 0x0000000b04057899 */ /* 0x000fe4000800063f */
[----:B------:R-:W-:Y:S01]  /*0300*/  USHF.L.U32 UR4, UR4, 0x1, URZ ;  /* 0x0000000104047899 */ /* 0x000fe2000800063f */
[----:B------:R-:W0:Y:S11]  /*0310*/  FENCE.VIEW.ASYNC.S ;  /* 0x00000000000073c6 */ /* 0x000e360000000000 */
[----:B0-----:R0:W1:Y:S01]  /*0320*/  SYNCS.EXCH.64 URZ, [UR8], UR4 ;  /* 0x00000004083f75b2 */ /* 0x0010620008000100 */
[----:B------:R0:W2:Y:S01]  /*0330*/  SYNCS.EXCH.64 URZ, [UR8+0x18], UR6 ;  /* 0x00001806083f75b2 */ /* 0x0000a20008000100 */
[----:B------:R0:W3:Y:S01]  /*0340*/  SYNCS.EXCH.64 URZ, [UR8+0x8], UR4 ;  /* 0x00000804083f75b2 */ /* 0x0000e20008000100 */
[----:B------:R0:W4:Y:S01]  /*0350*/  SYNCS.EXCH.64 URZ, [UR8+0x20], UR6 ;  /* 0x00002006083f75b2 */ /* 0x0001220008000100 */
[----:B------:R0:W0:Y:S01]  /*0360*/  SYNCS.EXCH.64 URZ, [UR8+0x10], UR4 ;  /* 0x00001004083f75b2 */ /* 0x0000220008000100 */
[----:B------:R0:W0:Y:S01]  /*0370*/  SYNCS.EXCH.64 URZ, [UR8+0x28], UR6 ;  /* 0x00002806083f75b2 */ /* 0x0000220008000100 */
[----:B------:R-:W-:Y:S01]  /*0380*/  NOP ;  /* 0x0000000000007918 */ /* 0x000fe20000000000 */
.L_x_2:
[----:B------:R-:W5:Y:S01]  /*0390*/  S2UR UR10, SR_CTAID.Y ;  /* 0x00000000000a79c3 */ /* 0x000f620000002600 */
[----:B------:R-:W1:Y:S01]  /*03a0*/  SHFL.IDX PT, R0, R0, RZ, 0x1f ;  /* 0x00001fff00007589 */ /* 0x000e6200000e0000 */
[----:B------:R-:W-:Y:S02]  /*03b0*/  SHF.R.S32.HI R3, RZ, 0x1f, R5 ;  /* 0x0000001fff037819 */ /* 0x000fe40000011405 */
[----:B------:R-:W-:Y:S02]  /*03c0*/  ELECT P0, URZ, PT ;  /* 0x00000000003f782f */ /* 0x000fe40003800000 */
[----:B------:R-:W-:Y:S01]  /*03d0*/  SHF.R.S32.HI R7, RZ, 0x1f, R2 ;  /* 0x0000001fff077819 */ /* 0x000fe20000011402 */
[----:B0-----:R-:W-:Y:S01]  /*03e0*/  ULDC UR4, c[0x0][0x154] ;  /* 0x0000550000047ab9 */ /* 0x001fe20000000800 */
[----:B------:R-:W-:Y:S01]  /*03f0*/  LEA.HI R3, R3, R5, RZ, 0x7 ;  /* 0x0000000503037211 */ /* 0x000fe200078f38ff */
[----:B------:R-:W-:Y:S01]  /*0400*/  ULDC UR11, c[0x0][0x148] ;  /* 0x00005200000b7ab9 */ /* 0x000fe20000000800 */
[----:B------:R-:W0:Y:S01]  /*0410*/  S2UR UR13, SR_CTAID.X ;  /* 0x00000000000d79c3 */ /* 0x000e220000002500 */
[----:B------:R-:W-:Y:S01]  /*0420*/  LEA.HI R7, R7, R2, RZ, 0x2 ;  /* 0x0000000207077211 */ /* 0x000fe200078f10ff */
[----:B------:R-:W-:Y:S01]  /*0430*/  NOP ;  /* 0x0000000000007918 */ /* 0x000fe20000000000 */
[----:B------:R-:W-:Y:S01]  /*0440*/  LOP3.LUT R3, R3, 0xffffff80, RZ, 0xc0, !PT ;  /* 0xffffff8003037812 */ /* 0x000fe200078ec0ff */
[----:B------:R-:W-:Y:S01]  /*0450*/  NOP ;  /* 0x0000000000007918 */ /* 0x000fe20000000000 */
[----:B------:R-:W-:-:S03]  /*0460*/  LOP3.LUT R7, R7, 0x3ffffffc, RZ, 0xc0, !PT ;  /* 0x3ffffffc07077812 */ /* 0x000fc600078ec0ff */
[----:B------:R-:W-:Y:S01]  /*0470*/  IMAD.IADD R3, R5, 0x1, -R3 ;  /* 0x0000000105037824 */ /* 0x000fe200078e0a03 */
[----:B------:R-:W-:Y:S02]  /*0480*/  IADD3 R2, R2, -R7, RZ ;  /* 0x8000000702027210 */ /* 0x000fe40007ffe0ff */
[----:B-----5:R-:W-:Y:S02]  /*0490*/  I2FP.F32.U32 R4, UR10 ;  /* 0x0000000a00047c45 */ /* 0x020fe40008201000 */
[----:B-1----:R-:W-:Y:S02]  /*04a0*/  ISETP.NE.OR P0, PT, R0, RZ, !P0 ;  /* 0x000000ff0000720c */ /* 0x002fe40004705670 */
[----:B------:R-:W-:Y:S01]  /*04b0*/  SHF.R.S32.HI R0, RZ, 0x1f, R3 ;  /* 0x0000001fff007819 */ /* 0x000fe20000011403 */
[----:B------:R-:W-:Y:S01]  /*04c0*/  FMUL R8, R4, UR4 ;  /* 0x0000000404087c20 */ /* 0x000fe20008400000 */
[----:B------:R-:W-:Y:S01]  /*04d0*/  ULDC UR4, c[0x0][0x150] ;  /* 0x0000540000047ab9 */ /* 0x000fe20000000800 */
[----:B0-----:R-:W-:-:S02]  /*04e0*/  I2FP.F32.U32 R4, UR13 ;  /* 0x0000000d00047c45 */ /* 0x001fc40008201000 */
[----:B------:R-:W-:Y:S02]  /*04f0*/  LEA.HI R0, R0, R3, RZ, 0x3 ;  /* 0x0000000300007211 */ /* 0x000fe400078f18ff */
[----:B------:R-:W0:Y:S01]  /*0500*/  F2I.U32.TRUNC.NTZ R8, R8 ;  /* 0x0000000800087305 */ /* 0x000e22000020f000 */
[----:B------:R-:W-:Y:S01]  /*0510*/  FMUL R6, R4, UR4 ;  /* 0x0000000404067c20 */ /* 0x000fe20008400000 */
[--C-:B------:R-:W-:Y:S02]  /*0520*/  SHF.R.S32.HI R4, RZ, 0x3, R0.reuse ;  /* 0x00000003ff047819 */ /* 0x100fe40000011400 */
[----:B------:R-:W-:Y:S01]  /*0530*/  VOTEU.ALL UP0, P0 ;  /* 0x00000000003f7886 */ /* 0x000fe20000000000 */
[----:B------:R-:W-:Y:S01]  /*0540*/  SHF.R.S32.HI R5, RZ, 0x1f, R0 ;  /* 0x0000001fff057819 */ /* 0x000fe20000011400 */
[----:B------:R-:W-:Y:S01]  /*0550*/  UMOV UR4, 0x20 ;  /* 0x0000002000047882 */ /* 0x000fe20000000000 */
[----:B------:R-:W1:Y:S01]  /*0560*/  LDC R0, c[0x0][0x140] ;  /* 0x00005000ff007b82 */ /* 0x000e620000000800 */
[----:B------:R-:W5:Y:S01]  /*0570*/  F2I.U32.TRUNC.NTZ R6, R6 ;  /* 0x0000000600067305 */ /* 0x000f62000020f000 */
[----:B------:R-:W-:Y:S01]  /*0580*/  LEA.HI R5, R5, R4, RZ, 0x2 ;  /* 0x0000000405057211 */ /* 0x000fe200078f10ff */
[----:B------:R-:W-:Y:S01]  /*0590*/  @!UP0 UMOV UR7, 0x400 ;  /* 0x0000040000078882 */ /* 0x000fe20000000000 */
[----:B------:R-:W-:-:S04]  /*05a0*/  @!UP0 UIADD3 UR4, -UR4, 0x100000, URZ ;  /* 0x0010000004048890 */ /* 0x000fc8000fffe13f */
[----:B------:R-:W-:Y:S02]  /*05b0*/  @!UP0 USHF.L.U32 UR5, UR4, 0xb, URZ ;  /* 0x0000000b04058899 */ /* 0x000fe4000800063f */
[----:B------:R-:W-:Y:S01]  /*05c0*/  @!UP0 USHF.L.U32 UR4, UR4, 0x1, URZ ;  /* 0x0000000104048899 */ /* 0x000fe2000800063f */
[----:B------:R-:W-:Y:S01]  /*05d0*/  LOP3.LUT R5, R5, 0xfffffffc, RZ, 0xc0, !PT ;  /* 0xfffffffc05057812 */ /* 0x000fe200078ec0ff */
[----:B------:R-:W-:Y:S01]  /*05e0*/  VOTEU.ALL UP1, P0 ;  /* 0x00000000003f7886 */ /* 0x000fe20000020000 */
[----:B------:R-:W2:Y:S01]  /*05f0*/  @!UP0 S2UR UR8, SR_CgaCtaId ;  /* 0x00000000000889c3 */ /* 0x000ea20000008800 */
[----:B0-----:R-:W-:Y:S02]  /*0600*/  R2UR UR12, R8 ;  /* 0x00000000080c72ca */ /* 0x001fe400000e0000 */
[----:B------:R-:W-:-:S04]  /*0610*/  IMAD.IADD R5, R4, 0x1, -R5 ;  /* 0x0000000104057824 */ /* 0x000fc800078e0a05 */
[----:B------:R-:W-:Y:S01]  /*0620*/  IMAD R2, R2, 0x4, R5 ;  /* 0x0000000402027824 */ /* 0x000fe200078e0205 */
[----:B-----5:R-:W-:-:S03]  /*0630*/  R2UR UR6, R6 ;  /* 0x00000000060672ca */ /* 0x020fc600000e0000 */
[----:B------:R-:W-:-:S03]  /*0640*/  IMAD.SHL.U32 R5, R2, 0x4, RZ ;  /* 0x0000000402057824 */ /* 0x000fc600078e00ff */
[----:B------:R-:W-:Y:S02]  /*0650*/  UIADD3 UR12, -UR12, URZ, URZ ;  /* 0x0000003f0c0c7290 */ /* 0x000fe4000fffe13f */
[----:B------:R-:W-:Y:S02]  /*0660*/  LOP3.LUT R152, R2, 0xc, R5, 0x78, !PT ;  /* 0x0000000c02987812 */ /* 0x000fe400078e7805 */
[----:B------:R-:W-:Y:S01]  /*0670*/  UIMAD UR14, UR11, UR12, UR10 ;  /* 0x0000000c0b0e72a4 */ /* 0x000fe2000f8e020a */
[----:B-1----:R-:W-:Y:S02]  /*0680*/  ISETP.EQ.U32.AND P3, PT, R0, 0x1, PT ;  /* 0x000000010000780c */ /* 0x002fe40003f62070 */
[----:B------:R-:W-:Y:S02]  /*0690*/  UIADD3 UR6, -UR6, URZ, URZ ;  /* 0x0000003f06067290 */ /* 0x000fe4000fffe13f */
[----:B--2---:R-:W-:Y:S01]  /*06a0*/  @!UP0 ULEA UR7, UR8, UR7, 0x18 ;  /* 0x0000000708078291 */ /* 0x004fe2000f8ec03f */
[----:B------:R-:W-:Y:S01]  /*06b0*/  ISETP.NE.AND P1, PT, R152, UR14, PT ;  /* 0x0000000e98007c0c */ /* 0x000fe2000bf25270 */
[----:B------:R-:W-:Y:S01]  /*06c0*/  VOTEU.ALL UP0, P0 ;  /* 0x00000000003f7886 */ /* 0x000fe20000000000 */
[----:B------:R-:W-:Y:S01]  /*06d0*/  ULDC UR8, c[0x0][0x144] ;  /* 0x0000510000087ab9 */ /* 0x000fe20000000800 */
[----:B------:R-:W-:Y:S01]  /*06e0*/  LOP3.LUT P0, RZ, R3, 0x7, RZ, 0xc0, !PT ;  /* 0x0000000703ff7812 */ /* 0x000fe2000780c0ff */
[----:B------:R-:W-:-:S03]  /*06f0*/  UIMAD UR8, UR8, UR6, UR13 ;  /* 0x00000006080872a4 */ /* 0x000fc6000f8e020d */
[----:B------:R-:W-:-:S03]  /*0700*/  ISETP.LT.U32.AND P0, PT, R152, 0x2, !P0 ;  /* 0x000000029800780c */ /* 0x000fc60004701070 */
[----:B------:R-:W-:Y:S01]  /*0710*/  ISETP.EQ.OR P1, PT, RZ, UR8, !P1 ;  /* 0x00000008ff007c0c */ /* 0x000fe2000cf22670 */
[----:B------:R-:W0:Y:S02]  /*0720*/  FENCE.VIEW.ASYNC.S ;  /* 0x00000000000073c6 */ /* 0x000e240000000000 */
[----:B0-----:R0:W1:Y:S01]  /*0730*/  @!UP0 SYNCS.EXCH.64 URZ, [UR7+0x40], UR4 ;  /* 0x00004004073f85b2 */ /* 0x0010620008000100 */
[----:B------:R-:W-:-:S04]  /*0740*/  PLOP3.LUT P0, PT, P0, P1, PT, 0x80, 0x0 ;  /* 0x000000000000781c */ /* 0x000fc80000703070 */
[----:B------:R-:W-:Y:S01]  /*0750*/  P2R R17, PR, RZ, 0x1 ;  /* 0x00000001ff117803 */ /* 0x000fe20000000000 */
[----:B------:R0:W2:Y:S01]  /*0760*/  @!UP1 SYNCS.EXCH.64 URZ, [UR7+0x48], UR4 ;  /* 0x00004804073f95b2 */ /* 0x0000a20008000100 */
[----:B------:R-:W-:Y:S01]  /*0770*/  NOP ;  /* 0x0000000000007918 */ /* 0x000fe20000000000 */
[----:B------:R-:W-:Y:S06]  /*0780*/  @!P3 BRA `(.L_x_3) ;  /* 0x000000000008b947 */ /* 0x000fec0003800000 */
[----:B-1234-:R-:W-:Y:S01]  /*0790*/  UCGABAR_ARV ;  /* 0x00000000000079c7 */ /* 0x01efe20008000000 */
[----:B------:R-:W-:Y:S05]  /*07a0*/  BRA `(.L_x_4) ;  /* 0x0000000000047947 */ /* 0x000fea0003800000 */
.L_x_3:
[----:B-1234-:R-:W-:Y:S01]  /*07b0*/  NOP ;  /* 0x0000000000007918 */ /* 0x01efe20000000000 */
.L_x_4:
[----:B0-----:R-:W-:Y:S01]  /*07c0*/  ULDC UR4, c[0x0][0x65c] ;  /* 0x0001970000047ab9 */ /* 0x001fe20000000800 */
[----:B------:R-:W-:Y:S01]  /*07d0*/  UMOV UR5, URZ ;  /* 0x0000003f00057c82 */ /* 0x000fe20008000000 */
[----:B------:R-:W-:-:S03]  /*07e0*/  UISETP.NE.AND UP0, UPT, UR4, 0x1, UPT ;  /* 0x000000010400788c */ /* 0x000fc6000bf05270 */
[----:B------:R-:W-:Y:S01]  /*07f0*/  UMOV UR4, UR13 ;  /* 0x0000000d00047c82 */ /* 0x000fe20008000000 */
[----:B------:R-:W-:Y:S02]  /*0800*/  UP2UR UR39, UPR, URZ, 0x1 ;  /* 0x000000013f277883 */ /* 0x000fe40008000000 */
[----:B------:R-:W-:Y:S02]  /*0810*/  PLOP3.LUT P0, PT, PT, PT, UP0, 0x80, 0x0 ;  /* 0x000000000000781c */ /* 0x000fe40003f0f008 */
[----:B------:R-:W-:Y:S02]  /*0820*/  PLOP3.LUT P1, PT, PT, PT, UP0, 0x80, 0x0 ;  /* 0x000000000000781c */ /* 0x000fe40003f2f008 */
[----:B------:R-:W-:Y:S01]  /*0830*/  PLOP3.LUT P5, PT, PT, PT, UP0, 0x80, 0x0 ;  /* 0x000000000000781c */ /* 0x000fe20003faf008 */
[----:B------:R-:W-:Y:S01]  /*0840*/  @UP0 ULDC UR14, c[0x0][0x10] ;  /* 0x00000400000e0ab9 */ /* 0x000fe20000000800 */
[----:B------:R-:W-:Y:S01]  /*0850*/  @UP0 UMOV UR6, UR10 ;  /* 0x0000000a00060c82 */ /* 0x000fe20008000000 */
[----:B------:R-:W-:Y:S01]  /*0860*/  @UP0 UMOV UR7, URZ ;  /* 0x0000003f00070c82 */ /* 0x000fe20008000000 */
[----:B------:R-:W-:Y:S01]  /*0870*/  PLOP3.LUT P4, PT, PT, PT, UP0, 0x80, 0x0 ;  /* 0x000000000000781c */ /* 0x000fe20003f8f008 */
[----:B------:R-:W-:-:S03]  /*0880*/  @UP0 UIMAD.WIDE.U32 UR14, UR13, UR14, UR6 ;  /* 0x0000000e0d0e02a5 */ /* 0x000fc6000f8e0006 */
[----:B------:R-:W-:Y:S01]  /*0890*/  @!UP0 ULDC UR7, c[0x0][0xc] ;  /* 0x0000030000078ab9 */ /* 0x000fe20000000800 */
[----:B------:R-:W-:Y:S01]  /*08a0*/  @UP0 UMOV UR6, URZ ;  /* 0x0000003f00060c82 */ /* 0x000fe20008000000 */
[----:B------:R-:W-:Y:S01]  /*08b0*/  @!UP0 UIMAD.WIDE.U32 UR4, UR10, UR7, UR4 ;  /* 0x000000070a0482a5 */ /* 0x000fe2000f8e0004 */
[----:B------:R-:W-:Y:S01]  /*08c0*/  IMAD.U32 R2, RZ, RZ, UR14 ;  /* 0x0000000eff027e24 */ /* 0x000fe2000f8e00ff */
[----:B------:R-:W-:Y:S02]  /*08d0*/  @UP0 UIADD3 UR6, UR15, UR6, URZ ;  /* 0x000000060f060290 */ /* 0x000fe4000fffe03f */
[----:B------:R-:W-:Y:S01]  /*08e0*/  MOV R3, UR15 ;  /* 0x0000000f00037c02 */ /* 0x000fe20008000f00 */
[----:B------:R-:W-:Y:S01]  /*08f0*/  @P0 IMAD.MOV.U32 R7, RZ, RZ, R2 ;  /* 0x000000ffff070224 */ /* 0x000fe200078e0002 */
[----:B------:R-:W-:Y:S01]  /*0900*/  MOV R3, UR5 ;  /* 0x0000000500037c02 */ /* 0x000fe20008000f00 */
[----:B------:R-:W-:Y:S02]  /*0910*/  IMAD.U32 R5, RZ, RZ, UR5 ;  /* 0x00000005ff057e24 */ /* 0x000fe4000f8e00ff */
[----:B------:R-:W-:-:S02]  /*0920*/  IMAD.U32 R2, RZ, RZ, UR4 ;  /* 0x00000004ff027e24 */ /* 0x000fc4000f8e00ff */
[----:B------:R-:W-:Y:S01]  /*0930*/  @P1 IMAD.U32 R6, RZ, RZ, UR6 ;  /* 0x00000006ff061e24 */ /* 0x000fe2000f8e00ff */
[----:B------:R-:W-:Y:S01]  /*0940*/  @!P5 MOV R6, R5 ;  /* 0x000000050006d202 */ /* 0x000fe20000000f00 */
[----:B------:R-:W-:Y:S02]  /*0950*/  @!P4 IMAD.MOV.U32 R7, RZ, RZ, R2 ;  /* 0x000000ffff07c224 */ /* 0x000fe400078e0002 */
[----:B------:R-:W-:Y:S02]  /*0960*/  IMAD.U32 R4, RZ, RZ, UR4 ;  /* 0x00000004ff047e24 */ /* 0x000fe4000f8e00ff */
[----:B------:R0:W-:Y:S04]  /*0970*/  STL [R1+0x204], R6 ;  /* 0x0002040601007387 */ /* 0x0001e80000100800 */
[----:B------:R0:W-:Y:S01]  /*0980*/  STL [R1+0x208], R7 ;  /* 0x0002080701007387 */ /* 0x0001e20000100800 */
[----:B------:R-:W-:Y:S05]  /*0990*/  @!P3 BRA `(.L_x_5) ;  /* 0x00000000000cb947 */ /* 0x000fea0003800000 */
[----:B------:R-:W-:Y:S01]  /*09a0*/  UCGABAR_WAIT ;  /* 0x0000000000007dc7 */ /* 0x000fe20008000000 */
[----:B------:R-:W-:Y:S01]  /*09b0*/  CCTL.IVALL ;  /* 0x00000000ff00798f */ /* 0x000fe20002000000 */
[----:B------:R-:W-:Y:S05]  /*09c0*/  BRA `(.L_x_6) ;  /* 0x0000000000047947 */ /* 0x000fea0003800000 */
.L_x_5:
[----:B------:R-:W-:Y:S06]  /*09d0*/  BAR.SYNC.DEFER_BLOCKING 0x0 ;  /* 0x0000000000007b1d */ /* 0x000fec0000010000 */
.L_x_6:
[----:B------:R-:W-:Y:S05]  /*09e0*/  @!P2 BRA `(.L_x_7) ;  /* 0x000002100024a947 */ /* 0x000fea0003800000 */
[----:B------:R-:W-:-:S06]  /*09f0*/  UISETP.GT.U32.AND UP0, UPT, UR16, 0x1, UPT ;  /* 0x000000011000788c */ /* 0x000fcc000bf04070 */
[----:B------:R-:W-:-:S13]  /*0a00*/  PLOP3.LUT P0, PT, PT, PT, UP0, 0x80, 0x0 ;  /* 0x000000000000781c */ /* 0x000fda0003f0f008 */
[----:B------:R-:W-:Y:S05]  /*0a10*/  @P0 EXIT ;  /* 0x000000000000094d */ /* 0x000fea0003800000 */
[----:B------:R-:W-:Y:S01]  /*0a20*/  ULDC.64 UR4, c[0x0][0x650] ;  /* 0x0001940000047ab9 */ /* 0x000fe20000000a00 */
[----:B------:R-:W-:Y:S01]  /*0a30*/  UMOV UR40, 0xffffffff ;  /* 0xffffffff00287882 */ /* 0x000fe20000000000 */
[----:B------:R-:W-:Y:S01]  /*0a40*/  ISETP.GE.U32.AND P0, PT, R7, UR4, PT ;  /* 0x0000000407007c0c */ /* 0x000fe2000bf06070 */
[----:B------:R-:W-:Y:S01]  /*0a50*/  UMOV UR41, 0xffffffff ;  /* 0xffffffff00297882 */ /* 0x000fe20000000000 */
[----:B------:R-:W-:Y:S01]  /*0a60*/  UMOV UR42, 0xffffffff ;  /* 0xffffffff002a7882 */ /* 0x000fe20000000000 */
[----:B------:R-:W-:Y:S02]  /*0a70*/  PRMT R0, RZ, 0x7610, R0 ;  /* 0x00007610ff007816 */ /* 0x000fe40000000000 */
[----:B------:R-:W-:-:S13]  /*0a80*/  ISETP.GE.U32.AND.EX P0, PT, R6, UR5, PT, P0 ;  /* 0x0000000506007c0c */ /* 0x000fda000bf06100 */
[----:B------:R-:W-:Y:S05]  /*0a90*/  @P0 BRA `(.L_x_8) ;  /* 0x0000000400480947 */ /* 0x000fea0003800000 */
[----:B------:R-:W-:Y:S01]  /*0aa0*/  ULDC.64 UR16, c[0x0][0x628] ;  /* 0x00018a0000107ab9 */ /* 0x000fe20000000a00 */
[C---:B------:R-:W-:Y:S01]  /*0ab0*/  R2UR UR19, R7.reuse ;  /* 0x00000000071372ca */ /* 0x040fe200000e0000 */
[----:B------:R-:W-:Y:S01]  /*0ac0*/  ULDC UR18, c[0x0][0x630] ;  /* 0x00018c0000127ab9 */ /* 0x000fe20000000800 */
[----:B------:R-:W-:Y:S02]  /*0ad0*/  ISETP.NE.U32.AND P0, PT, RZ, UR16, PT ;  /* 0x00000010ff007c0c */ /* 0x000fe4000bf05070 */
[----:B------:R-:W-:Y:S02]  /*0ae0*/  R2UR UR4, R7 ;  /* 0x00000000070472ca */ /* 0x000fe400000e0000 */
[----:B------:R-:W-:Y:S02]  /*0af0*/  ISETP.NE.AND.EX P0, PT, RZ, UR17, PT, P0 ;  /* 0x00000011ff007c0c */ /* 0x000fe4000bf05300 */
[----:B------:R-:W-:-:S11]  /*0b00*/  R2UR UR5, R6 ;  /* 0x00000000060572ca */ /* 0x000fd600000e0000 */
[----:B------:R-:W-:Y:S05]  /*0b10*/  @!P0 BRA `(.L_x_9) ;  /* 0x0000000000308947 */ /* 0x000fea0003800000 */
[----:B------:R-:W-:Y:S01]  /*0b20*/  R2UR UR4, R7 ;  /* 0x00000000070472ca */ /* 0x000fe200000e0000 */
[----:B------:R-:W-:Y:S01]  /*0b30*/  ULDC UR9, c[0x0][0x634] ;  /* 0x00018d0000097ab9 */ /* 0x000fe20000000800 */
[----:B------:R-:W-:-:S11]  /*0b40*/  R2UR UR13, R6 ;  /* 0x00000000060d72ca */ /* 0x000fd600000e0000 */
[----:B------:R-:W-:-:S04]  /*0b50*/  UIADD3 UR9, UP0, UR4, UR9, URZ ;  /* 0x0000000904097290 */ /* 0x000fc8000ff1e03f */
[----:B------:R-:W-:-:S04]  /*0b60*/  UIADD3.X UR13, URZ, UR13, URZ, UP0, !UPT ;  /* 0x0000000d3f0d7290 */ /* 0x000fc800087fe43f */
[----:B------:R-:W-:-:S04]  /*0b70*/  UIMAD.WIDE.U32 UR4, UR13, UR16, URZ ;  /* 0x000000100d0472a5 */ /* 0x000fc8000f8e003f */
[----:B------:R-:W-:Y:S02]  /*0b80*/  UIMAD.WIDE.U32 UR6, UP0, UR9, UR17, UR4 ;  /* 0x00000011090672a5 */ /* 0x000fe4000f800004 */
[----:B------:R-:W-:Y:S02]  /*0b90*/  UIMAD.WIDE.U32 UR4, UR9, UR16, URZ ;  /* 0x00000010090472a5 */ /* 0x000fe4000f8e003f */
[----:B------:R-:W-:Y:S02]  /*0ba0*/  UIADD3.X UR15, URZ, URZ, URZ, UP0, !UPT ;  /* 0x0000003f3f0f7290 */ /* 0x000fe400087fe43f */
[----:B------:R-:W-:Y:S01]  /*0bb0*/  UIADD3 URZ, UP0, UR5, UR6, URZ ;  /* 0x00000006053f7290 */ /* 0x000fe2000ff1e03f */
[----:B------:R-:W-:-:S03]  /*0bc0*/  UMOV UR14, UR7 ;  /* 0x00000007000e7c82 */ /* 0x000fc60008000000 */
[----:B------:R-:W-:-:S12]  /*0bd0*/  UIMAD.WIDE.U32.X UR4, UR13, UR17, UR14, UP0 ;  /* 0x000000110d0472a5 */ /* 0x000fd800080e040e */
.L_x_9:
[----:B------:R-:W-:Y:S01]  /*0be0*/  USHF.R.U64 UR42, UR4, UR18, UR5 ;  /* 0x00000012042a7299 */ /* 0x000fe20008001205 */
[----:B------:R-:W-:Y:S01]  /*0bf0*/  R2UR UR7, R6 ;  /* 0x00000000060772ca */ /* 0x000fe200000e0000 */
[----:B------:R-:W-:Y:S02]  /*0c00*/  USHF.R.U32.HI UR4, URZ, UR18, UR5 ;  /* 0x000000123f047299 */ /* 0x000fe40008011605 */
[----:B------:R-:W-:Y:S01]  /*0c10*/  UIADD3 UR5, UP0, URZ, -UR42, URZ ;  /* 0x8000002a3f057290 */ /* 0x000fe2000ff1e03f */
[----:B------:R-:W-:Y:S01]  /*0c20*/  ULDC.64 UR14, c[0x0][0x620] ;  /* 0x00018800000e7ab9 */ /* 0x000fe20000000a00 */
[----:B------:R-:W-:Y:S02]  /*0c30*/  UMOV UR6, UR19 ;  /* 0x0000001300067c82 */ /* 0x000fe40008000000 */
[----:B------:R-:W-:Y:S01]  /*0c40*/  UIADD3.X UR4, URZ, ~UR4, URZ, UP0, !UPT ;  /* 0x800000043f047290 */ /* 0x000fe200087fe43f */
[----:B------:R-:W-:Y:S01]  /*0c50*/  ULDC UR9, c[0x0][0x618] ;  /* 0x0001860000097ab9 */ /* 0x000fe20000000800 */
[----:B------:R-:W-:-:S02]  /*0c60*/  UIMAD UR12, UR11, UR12, UR10 ;  /* 0x0000000c0b0c72a4 */ /* 0x000fc4000f8e020a */
[----:B------:R-:W-:Y:S02]  /*0c70*/  UIMAD UR4, UR4, UR14, URZ ;  /* 0x0000000e040472a4 */ /* 0x000fe4000f8e023f */
[----:B------:R-:W-:Y:S02]  /*0c80*/  UIMAD.WIDE.U32 UR6, UR5, UR14, UR6 ;  /* 0x0000000e050672a5 */ /* 0x000fe4000f8e0006 */
[----:B------:R-:W-:Y:S01]  /*0c90*/  UIMAD UR4, UR5, UR15, UR4 ;  /* 0x0000000f050472a4 */ /* 0x000fe2000f8e0204 */
[----:B------:R-:W-:Y:S01]  /*0ca0*/  ULDC UR10, c[0x0][0x608] ;  /* 0x00018200000a7ab9 */ /* 0x000fe20000000800 */
[----:B------:R-:W-:Y:S02]  /*0cb0*/  ULDC UR18, c[0x0][0x658] ;  /* 0x0001960000127ab9 */ /* 0x000fe40000000800 */
[----:B------:R-:W-:Y:S01]  /*0cc0*/  UIADD3 UR7, UR7, UR4, URZ ;  /* 0x0000000407077290 */ /* 0x000fe2000fffe03f */
[----:B------:R-:W-:Y:S02]  /*0cd0*/  UMOV UR11, 0xffffffff ;  /* 0xffffffff000b7882 */ /* 0x000fe40000000000 */
[----:B------:R-:W-:Y:S01]  /*0ce0*/  ULDC.64 UR4, c[0x0][0x640] ;  /* 0x0001900000047ab9 */ /* 0x000fe20000000a00 */
[----:B------:R-:W-:Y:S01]  /*0cf0*/  USHF.R.U64 UR16, UR6, UR9, UR7 ;  /* 0x0000000906107299 */ /* 0x000fe20008001207 */
[----:B------:R-:W-:Y:S01]  /*0d00*/  ISETP.NE.U32.AND P0, PT, RZ, UR4, PT ;  /* 0x00000004ff007c0c */ /* 0x000fe2000bf05070 */
[----:B------:R-:W-:-:S02]  /*0d10*/  USHF.R.U32.HI UR7, URZ, UR9, UR7 ;  /* 0x000000093f077299 */ /* 0x000fc40008011607 */
[----:B------:R-:W-:Y:S01]  /*0d20*/  USHF.L.U32 UR6, UR11, UR18, URZ ;  /* 0x000000120b067299 */ /* 0x000fe2000800063f */
[----:B------:R-:W-:Y:S01]  /*0d30*/  ISETP.NE.AND.EX P0, PT, RZ, UR5, PT, P0 ;  /* 0x00000005ff007c0c */ /* 0x000fe2000bf05300 */
[----:B------:R-:W-:Y:S02]  /*0d40*/  USHF.R.U64 UR22, UR16, UR10, UR7 ;  /* 0x0000000a10167299 */ /* 0x000fe40008001207 */
[----:B------:R-:W-:Y:S02]  /*0d50*/  USHF.R.U32.HI UR7, URZ, UR10, UR7 ;  /* 0x0000000a3f077299 */ /* 0x000fe40008011607 */
[----:B------:R-:W-:Y:S02]  /*0d60*/  UISETP.NE.AND UP1, UPT, UR39, URZ, UPT ;  /* 0x0000003f2700728c */ /* 0x000fe4000bf25270 */
[----:B------:R-:W-:Y:S01]  /*0d70*/  USHF.R.U64 UR23, UR22, UR18, UR7 ;  /* 0x0000001216177299 */ /* 0x000fe20008001207 */
[----:B------:R-:W-:Y:S01]  /*0d80*/  ULDC UR17, c[0x0][0x600] ;  /* 0x0001800000117ab9 */ /* 0x000fe20000000800 */
[----:B------:R-:W-:-:S02]  /*0d90*/  ULOP3.LUT UR13, URZ, UR6, URZ, 0x33, !UPT ;  /* 0x000000063f0d7292 */ /* 0x000fc4000f8e333f */
[----:B------:R-:W-:Y:S02]  /*0da0*/  UIADD3 UR15, UR17, -0x1, URZ ;  /* 0xffffffff110f7890 */ /* 0x000fe4000fffe03f */
[----:B------:R-:W-:Y:S02]  /*0db0*/  USEL UR12, UR8, UR12, !UP1 ;  /* 0x0000000c080c7287 */ /* 0x000fe4000c800000 */
[----:B------:R-:W-:Y:S01]  /*0dc0*/  USHF.R.U32.HI UR7, URZ, UR18, UR7 ;  /* 0x000000123f077299 */ /* 0x000fe20008011607 */
[----:B------:R-:W-:Y:S01]  /*0dd0*/  ULDC UR19, c[0x0][0x648] ;  /* 0x0001920000137ab9 */ /* 0x000fe20000000800 */
[----:B------:R-:W-:Y:S01]  /*0de0*/  ULDC UR20, c[0x0][0x638] ;  /* 0x00018e0000147ab9 */ /* 0x000fe20000000800 */
[----:B------:R-:W-:Y:S01]  /*0df0*/  UMOV UR21, 0x1 ;  /* 0x0000000100157882 */ /* 0x000fe20000000000 */
[----:B------:R-:W-:Y:S01]  /*0e00*/  UMOV UR6, UR23 ;  /* 0x0000001700067c82 */ /* 0x000fe20008000000 */
[----:B------:R-:W-:Y:S07]  /*0e10*/  @!P0 BRA `(.L_x_10) ;  /* 0x0000000000308947 */ /* 0x000fee0003800000 */
[----:B------:R-:W-:Y:S02]  /*0e20*/  ULDC UR10, c[0x0][0x64c] ;  /* 0x00019300000a7ab9 */ /* 0x000fe40000000800 */
        /* <DEDUP_REMOVED lines=8> */
[----:B------:R-:W-:-:S07]  /*0eb0*/  UIMAD.WIDE.U32.X UR4, UR14, UR5, UR10, UP0 ;  /* 0x000000050e0472a5 */ /* 0x000fce00080e040a */
[----:B------:R-:W-:Y:S01]  /*0ec0*/  UMOV UR6, UR4 ;  /* 0x0000000400067c82 */ /* 0x000fe20008000000 */
[----:B------:R-:W-:-:S05]  /*0ed0*/  UMOV UR7, UR5 ;  /* 0x0000000500077c82 */ /* 0x000fca0008000000 */
.L_x_10:
[----:B------:R-:W-:Y:S01]  /*0ee0*/  USHF.R.U64 UR5, UR6, UR19, UR7 ;  /* 0x0000001306057299 */ /* 0x000fe20008001207 */
[----:B------:R-:W-:Y:S01]  /*0ef0*/  IMAD.MOV.U32 R0, RZ, RZ, 0x1 ;  /* 0x00000001ff007424 */ /* 0x000fe200078e00ff */
[----:B------:R-:W-:Y:S02]  /*0f00*/  USHF.L.U32 UR4, UR21, UR18, URZ ;  /* 0x0000001215047299 */ /* 0x000fe4000800063f */
[----:B------:R-:W-:Y:S02]  /*0f10*/  ULOP3.LUT UR13, UR22, UR13, URZ, 0xc0, !UPT ;  /* 0x0000000d160d7292 */ /* 0x000fe4000f8ec03f */
[----:B------:R-:W-:Y:S02]  /*0f20*/  UIADD3 UR6, -UR5, URZ, URZ ;  /* 0x0000003f05067290 */ /* 0x000fe4000fffe13f */
[----:B------:R-:W-:Y:S02]  /*0f30*/  UIMAD UR13, UR4, UR5, UR13 ;  /* 0x00000005040d72a4 */ /* 0x000fe4000f8e020d */
[----:B------:R-:W-:-:S02]  /*0f40*/  ULOP3.LUT UR15, UR16, UR15, URZ, 0xc0, !UPT ;  /* 0x0000000f100f7292 */ /* 0x000fc4000f8ec03f */
[----:B------:R-:W-:Y:S01]  /*0f50*/  UIMAD UR4, UR6, UR20, UR23 ;  /* 0x00000014060472a4 */ /* 0x000fe2000f8e0217 */
[----:B------:R-:W-:Y:S01]  /*0f60*/  ULDC UR5, c[0x0][0x610] ;  /* 0x0001840000057ab9 */ /* 0x000fe20000000800 */
[----:B------:R-:W-:Y:S02]  /*0f70*/  UISETP.NE.AND UP0, UPT, UR39, URZ, UPT ;  /* 0x0000003f2700728c */ /* 0x000fe4000bf05270 */
[----:B------:R-:W-:Y:S02]  /*0f80*/  UIMAD UR12, UR13, UR5, UR12 ;  /* 0x000000050d0c72a4 */ /* 0x000fe4000f8e020c */
[----:B------:R-:W-:-:S04]  /*0f90*/  UIMAD UR4, UR4, UR17, UR15 ;  /* 0x00000011040472a4 */ /* 0x000fc8000f8e020f */
[----:B------:R-:W-:Y:S02]  /*0fa0*/  USEL UR41, UR4, UR12, !UP0 ;  /* 0x0000000c04297287 */ /* 0x000fe4000c000000 */
[----:B------:R-:W-:-:S12]  /*0fb0*/  USEL UR40, UR12, UR4, !UP0 ;  /* 0x000000040c287287 */ /* 0x000fd8000c000000 */
.L_x_8:
[----:B------:R-:W-:-:S08]  /*0fc0*/  NOP ;  /* 0x0000000000007918 */ /* 0x000fd00000000000 */
[----:B------:R-:W1:Y:S02]  /*0fd0*/  USETMAXREG.TRY_ALLOC.CTAPOOL UP0, 0xf0 ;  /* 0x000000f0000079c8 */ /* 0x000e640008000600 */
[----:B-1----:R-:W-:-:S13]  /*0fe0*/  PLOP3.LUT P0, PT, PT, PT, UP0, 0x80, 0x0 ;  /* 0x000000000000781c */ /* 0x002fda0003f0f008 */
[----:B------:R-:W-:Y:S05]  /*0ff0*/  @!P0 BRA `(.L_x_8) ;  /* 0xfffffffc00f08947 */ /* 0x000fea000383ffff */
[----:B------:R-:W-:Y:S01]  /*1000*/  ULDC.64 UR4, c[0x0][0x598] ;  /* 0x0001660000047ab9 */ /* 0x000fe20000000a00 */
[----:B------:R-:W-:Y:S01]  /*1010*/  ULDC.64 UR44, c[0x0][0x208] ;  /* 0x00008200002c7ab9 */ /* 0x000fe20000000a00 */
[----:B------:R-:W-:-:S04]  /*1020*/  ISETP.NE.U32.AND P0, PT, RZ, UR4, PT ;  /* 0x00000004ff007c0c */ /* 0x000fc8000bf05070 */
[----:B------:R-:W-:-:S13]  /*1030*/  ISETP.NE.AND.EX P0, PT, RZ, UR5, PT, P0 ;  /* 0x00000005ff007c0c */ /* 0x000fda000bf05300 */
[----:B------:R-:W-:Y:S05]  /*1040*/  @!P0 BRA `(.L_x_11) ;  /* 0x00000000001c8947 */ /* 0x000fea0003800000 */
[----:B------:R-:W1:Y:S02]  /*1050*/  LDC.64 R2, c[0x0][0x598] ;  /* 0x00016600ff027b82 */ /* 0x000e640000000a00 */
[----:B-1----:R-:W2:Y:S02]  /*1060*/  LDG.E.64 R2, desc[UR44][R2.64] ;  /* 0x0000002c02027981 */ /* 0x002ea4000c1e1b00 */
[----:B--2---:R-:W-:-:S04]  /*1070*/  ISETP.NE.U32.AND P0, PT, R2, RZ, PT ;  /* 0x000000ff0200720c */ /* 0x004fc80003f05070 */
[----:B------:R-:W-:-:S13]  /*1080*/  ISETP.NE.AND.EX P0, PT, R3, RZ, PT, P0 ;  /* 0x000000ff0300720c */ /* 0x000fda0003f05300 */
[----:B------:R-:W-:Y:S05]  /*1090*/  @!P0 BRA `(.L_x_11) ;  /* 0x0000000000088947 */ /* 0x000fea0003800000 */
[----:B------:R1:W5:Y:S01]  /*10a0*/  LD.E R2, desc[UR44][R2.64] ;  /* 0x0000002c02027980 */ /* 0x000362000c101900 */
[----:B------:R-:W-:Y:S05]  /*10b0*/  BRA `(.L_x_12) ;  /* 0x0000000000247947 */ /* 0x000fea0003800000 */
.L_x_11:
[----:B------:R-:W-:Y:S02]  /*10c0*/  ULDC.64 UR4, c[0x0][0x588] ;  /* 0x0001620000047ab9 */ /* 0x000fe40000000a00 */
[----:B------:R-:W-:-:S04]  /*10d0*/  ISETP.NE.U32.AND P0, PT, RZ, UR4, PT ;  /* 0x00000004ff007c0c */ /* 0x000fc8000bf05070 */
[----:B------:R-:W-:-:S13]  /*10e0*/  ISETP.NE.AND.EX P0, PT, RZ, UR5, PT, P0 ;  /* 0x00000005ff007c0c */ /* 0x000fda000bf05300 */
[----:B------:R-:W-:Y:S05]  /*10f0*/  @!P0 BRA `(.L_x_13) ;  /* 0x00000000000c8947 */ /* 0x000fea0003800000 */
[----:B------:R-:W1:Y:S02]  /*1100*/  LDC.64 R2, c[0x0][0x588] ;  /* 0x00016200ff027b82 */ /* 0x000e640000000a00 */
[----:B-1----:R2:W5:Y:S01]  /*1110*/  LDG.E R2, desc[UR44][R2.64] ;  /* 0x0000002c02027981 */ /* 0x002562000c1e1900 */
[----:B------:R-:W-:Y:S05]  /*1120*/  BRA `(.L_x_12) ;  /* 0x0000000000087947 */ /* 0x000fea0003800000 */
.L_x_13:
[----:B------:R-:W-:Y:S02]  /*1130*/  ULDC UR4, c[0x0][0x580] ;  /* 0x0001600000047ab9 */ /* 0x000fe40000000800 */
[----:B------:R-:W-:-:S07]  /*1140*/  IMAD.U32 R2, RZ, RZ, UR4 ;  /* 0x00000004ff027e24 */ /* 0x000fce000f8e00ff */
.L_x_12:
[----:B------:R-:W-:Y:S02]  /*1150*/  ULDC.64 UR4, c[0x0][0x5a0] ;  /* 0x0001680000047ab9 */ /* 0x000fe40000000a00 */
[----:B------:R-:W-:-:S04]  /*1160*/  ISETP.NE.U32.AND P0, PT, RZ, UR4, PT ;  /* 0x00000004ff007c0c */ /* 0x000fc8000bf05070 */
[----:B------:R-:W-:-:S13]  /*1170*/  ISETP.NE.AND.EX P0, PT, RZ, UR5, PT, P0 ;  /* 0x00000005ff007c0c */ /* 0x000fda000bf05300 */
[----:B------:R-:W-:Y:S05]  /*1180*/  @!P0 BRA `(.L_x_14) ;  /* 0x00000000001c8947 */ /* 0x000fea0003800000 */
[----:B------:R-:W3:Y:S02]  /*1190*/  LDC.64 R4, c[0x0][0x5a0] ;  /* 0x00016800ff047b82 */ /* 0x000ee40000000a00 */
[----:B---3--:R-:W3:Y:S02]  /*11a0*/  LDG.E.64 R4, desc[UR44][R4.64] ;  /* 0x0000002c04047981 */ /* 0x008ee4000c1e1b00 */
[----:B---3--:R-:W-:-:S04]  /*11b0*/  ISETP.NE.U32.AND P0, PT, R4, RZ, PT ;  /* 0x000000ff0400720c */ /* 0x008fc80003f05070 */
[----:B------:R-:W-:-:S13]  /*11c0*/  ISETP.NE.AND.EX P0, PT, R5, RZ, PT, P0 ;  /* 0x000000ff0500720c */ /* 0x000fda0003f05300 */
[----:B------:R-:W-:Y:S05]  /*11d0*/  @!P0 BRA `(.L_x_14) ;  /* 0x0000000000088947 */ /* 0x000fea0003800000 */
[----:B------:R3:W5:Y:S01]  /*11e0*/  LD.E R16, desc[UR44][R4.64] ;  /* 0x0000002c04107980 */ /* 0x000762000c101900 */
[----:B------:R-:W-:Y:S05]  /*11f0*/  BRA `(.L_x_15) ;  /* 0x0000000000247947 */ /* 0x000fea0003800000 */
.L_x_14:
[----:B------:R-:W-:Y:S02]  /*1200*/  ULDC.64 UR4, c[0x0][0x590] ;  /* 0x0001640000047ab9 */ /* 0x000fe40000000a00 */
[----:B------:R-:W-:-:S04]  /*1210*/  ISETP.NE.U32.AND P0, PT, RZ, UR4, PT ;  /* 0x00000004ff007c0c */ /* 0x000fc8000bf05070 */
[----:B------:R-:W-:-:S13]  /*1220*/  ISETP.NE.AND.EX P0, PT, RZ, UR5, PT, P0 ;  /* 0x00000005ff007c0c */ /* 0x000fda000bf05300 */
[----:B------:R-:W-:Y:S05]  /*1230*/  @!P0 BRA `(.L_x_16) ;  /* 0x00000000000c8947 */ /* 0x000fea0003800000 */
[----:B------:R-:W3:Y:S02]  /*1240*/  LDC.64 R4, c[0x0][0x590] ;  /* 0x00016400ff047b82 */ /* 0x000ee40000000a00 */
[----:B---3--:R4:W5:Y:S01]  /*1250*/  LDG.E R16, desc[UR44][R4.64] ;  /* 0x0000002c04107981 */ /* 0x008962000c1e1900 */
[----:B------:R-:W-:Y:S05]  /*1260*/  BRA `(.L_x_15) ;  /* 0x0000000000087947 */ /* 0x000fea0003800000 */
.L_x_16:
[----:B------:R-:W-:Y:S02]  /*1270*/  ULDC UR4, c[0x0][0x584] ;  /* 0x0001610000047ab9 */ /* 0x000fe40000000800 */
[----:B------:R-:W-:-:S07]  /*1280*/  IMAD.U32 R16, RZ, RZ, UR4 ;  /* 0x00000004ff107e24 */ /* 0x000fce000f8e00ff */
.L_x_15:
[----:B------:R-:W-:-:S13]  /*1290*/  LOP3.LUT P0, RZ, R0, 0xff, RZ, 0xc0, !PT ;  /* 0x000000ff00ff7812 */ /* 0x000fda000780c0ff */
[----:B------:R-:W-:Y:S05]  /*12a0*/  @!P0 EXIT ;  /* 0x000000000000894d */ /* 0x000fea0003800000 */
[----:B------:R-:W-:Y:S01]  /*12b0*/  ULDC UR4, c[0x0][0x28c] ;  /* 0x0000a30000047ab9 */ /* 0x000fe20000000800 */
[----:B------:R-:W-:Y:S01]  /*12c0*/  UMOV UR36, URZ ;  /* 0x0000003f00247c82 */ /* 0x000fe20008000000 */
[----:B------:R-:W-:Y:S01]  /*12d0*/  UIADD3 UR4, UR4, 0x3f, URZ ;  /* 0x0000003f04047890 */ /* 0x000fe2000fffe03f */
[----:B------:R-:W-:-:S03]  /*12e0*/  UMOV UR37, URZ ;  /* 0x0000003f00257c82 */ /* 0x000fc60008000000 */
[----:B------:R-:W-:-:S04]  /*12f0*/  USHF.R.S32.HI UR5, URZ, 0x1f, UR4 ;  /* 0x0000001f3f057899 */ /* 0x000fc80008011404 */
[----:B------:R-:W-:-:S04]  /*1300*/  ULEA.HI UR5, UR5, UR4, URZ, 0x6 ;  /* 0x0000000405057291 */ /* 0x000fc8000f8f303f */
[----:B------:R-:W-:-:S12]  /*1310*/  USHF.R.S32.HI UR43, URZ, 0x6, UR5 ;  /* 0x000000063f2b7899 */ /* 0x000fd80008011405 */
.L_x_546:
[----:B------:R-:W0:Y:S01]  /*1320*/  S2R R0, SR_TID.X ;  /* 0x0000000000007919 */ /* 0x000e220000002100 */
[----:B------:R-:W1:Y:S01]  /*1330*/  S2UR UR7, SR_CgaCtaId ;  /* 0x00000000000779c3 */ /* 0x000e620000008800 */
[----:B------:R-:W-:Y:S02]  /*1340*/  UMOV UR6, 0x400 ;  /* 0x0000040000067882 */ /* 0x000fe40000000000 */
[----:B-1----:R-:W-:Y:S01]  /*1350*/  ULEA UR6, UR7, UR6, 0x18 ;  /* 0x0000000607067291 */ /* 0x002fe2000f8ec03f */
[----:B0-----:R-:W-:-:S04]  /*1360*/  LOP3.LUT R0, R0, 0x80, RZ, 0xc0, !PT ;  /* 0x0000008000007812 */ /* 0x001fc800078ec0ff */
[----:B------:R-:W-:-:S06]  /*1370*/  SHF.R.U32.HI R0, RZ, 0x7, R0 ;  /* 0x00000007ff007819 */ /* 0x000fcc0000011600 */
[----:B------:R-:W0:Y:S02]  /*1380*/  SHFL.IDX PT, R0, R0, RZ, 0x1f ;  /* 0x00001fff00007589 */ /* 0x000e2400000e0000 */
[----:B0-----:R-:W-:-:S13]  /*1390*/  R2UR UR4, R0 ;  /* 0x00000000000472ca */ /* 0x001fda00000e0000 */
[----:B------:R-:W-:-:S04]  /*13a0*/  ULEA.HI UR5, UR4, UR4, URZ, 0x1 ;  /* 0x0000000404057291 */ /* 0x000fc8000f8f083f */
[----:B------:R-:W-:-:S04]  /*13b0*/  ULOP3.LUT UR5, UR5, 0x7fffe, URZ, 0xc0, !UPT ;  /* 0x0007fffe05057892 */ /* 0x000fc8000f8ec03f */
[----:B------:R-:W-:-:S03]  /*13c0*/  UIADD3 UR5, UR4, -UR5, URZ ;  /* 0x8000000504057290 */ /* 0x000fc6000fffe03f */
[----:B------:R-:W-:Y:S01]  /*13d0*/  ULDC UR4, c[0x0][0x28c] ;  /* 0x0000a30000047ab9 */ /* 0x000fe20000000800 */
[----:B------:R-:W-:Y:S01]  /*13e0*/  ULEA UR5, UR5, UR6, 0xd ;  /* 0x0000000605057291 */ /* 0x000fe2000f8e683f */
[----:B------:R-:W-:-:S03]  /*13f0*/  ISETP.LT.AND P0, PT, RZ, UR4, PT ;  /* 0x00000004ff007c0c */ /* 0x000fc6000bf01270 */
[----:B------:R-:W-:-:S04]  /*1400*/  UIADD3 UR5, UR5, 0x100, URZ ;  /* 0x0000010005057890 */ /* 0x000fc8000fffe03f */
[----:B------:R-:W-:-:S04]  /*1410*/  USHF.R.U32.HI UR5, URZ, 0x4, UR5 ;  /* 0x000000043f057899 */ /* 0x000fc80008011605 */
[----:B------:R-:W-:Y:S02]  /*1420*/  ULOP3.LUT UR46, UR5, 0x3fff, URZ, 0xc0, !UPT ;  /* 0x00003fff052e7892 */ /* 0x000fe4000f8ec03f */
[----:B--23--:R-:W-:Y:S10]  /*1430*/  @P0 BRA `(.L_x_17) ;  /* 0x0000000000400947 */ /* 0x00cff40003800000 */
[----:B------:R-:W-:Y:S01]  /*1440*/  MOV R0, 0x0 ;  /* 0x0000000000007802 */ /* 0x000fe20000000f00 */
[----:B------:R-:W-:Y:S01]  /*1450*/  ULDC.64 UR4, c[0x4][0x68] ;  /* 0x01001a0000047ab9 */ /* 0x000fe20000000a00 */
[----:B------:R-:W-:Y:S01]  /*1460*/  ULDC.64 UR6, c[0x4][0x8] ;  /* 0x0100020000067ab9 */ /* 0x000fe20000000a00 */
[----:B---34-:R-:W-:Y:S01]  /*1470*/  MOV R4, UR4 ;  /* 0x0000000400047c02 */ /* 0x018fe20008000f00 */
[----:B------:R0:W1:Y:S01]  /*1480*/  LDC.64 R14, c[0x4][R0] ;  /* 0x01000000000e7b82 */ /* 0x0000620000000a00 */
[----:B------:R-:W-:Y:S01]  /*1490*/  IMAD.U32 R5, RZ, RZ, UR5 ;  /* 0x00000005ff057e24 */ /* 0x000fe2000f8e00ff */
[----:B------:R-:W-:Y:S01]  /*14a0*/  ULDC.64 UR4, c[0x4][0x70] ;  /* 0x01001c0000047ab9 */ /* 0x000fe20000000a00 */
[----:B------:R-:W-:Y:S01]  /*14b0*/  MOV R10, UR6 ;  /* 0x00000006000a7c02 */ /* 0x000fe20008000f00 */
[----:B------:R-:W-:Y:S01]  /*14c0*/  IMAD.U32 R6, RZ, RZ, UR4 ;  /* 0x00000004ff067e24 */ /* 0x000fe2000f8e00ff */
[----:B------:R-:W-:Y:S01]  /*14d0*/  MOV R13, RZ ;  /* 0x000000ff000d7202 */ /* 0x000fe20000000f00 */
[----:B------:R-:W-:-:S02]  /*14e0*/  IMAD.U32 R7, RZ, RZ, UR5 ;  /* 0x00000005ff077e24 */ /* 0x000fc4000f8e00ff */
[----:B------:R-:W-:Y:S02]  /*14f0*/  IMAD.U32 R11, RZ, RZ, UR7 ;  /* 0x00000007ff0b7e24 */ /* 0x000fe4000f8e00ff */
[----:B------:R-:W-:Y:S02]  /*1500*/  IMAD.MOV.U32 R8, RZ, RZ, 0x1e1 ;  /* 0x000001e1ff087424 */ /* 0x000fe400078e00ff */
[----:B0-----:R-:W-:-:S07]  /*1510*/  IMAD.MOV.U32 R12, RZ, RZ, 0x1 ;  /* 0x00000001ff0c7424 */ /* 0x001fce00078e00ff */
[----:B------:R-:W-:-:S07]  /*1520*/  LEPC R20, `(.L_x_17) ;  /* 0x000000001014794e */ /* 0x000fce0000000000 */
[----:B-12--5:R-:W-:Y:S05]  /*1530*/  CALL.ABS.NOINC R14 ;  /* 0x000000000e007343 */ /* 0x026fea0003c00000 */
.L_x_17:
[----:B------:R-:W-:-:S06]  /*1540*/  ULOP3.LUT UR4, UR38, 0x1, URZ, 0xfc, !UPT ;  /* 0x0000000126047892 */ /* 0x000fcc000f8efc3f */
[----:B------:R-:W-:-:S05]  /*1550*/  IMAD.U32 R0, RZ, RZ, UR4 ;  /* 0x00000004ff007e24 */ /* 0x000fca000f8e00ff */
[----:B------:R-:W-:-:S13]  /*1560*/  ISETP.NE.AND P0, PT, R0, 0x3, PT ;  /* 0x000000030000780c */ /* 0x000fda0003f05270 */
[----:B------:R-:W-:Y:S05]  /*1570*/  @!P0 BRA `(.L_x_18) ;  /* 0x0000000000048947 */ /* 0x000fea0003800000 */
[----:B------:R-:W-:Y:S01]  /*1580*/  BPT.TRAP 0x1 ;  /* 0x000000040000795c */ /* 0x000fe20000300000 */
.L_x_18:
[----:B------:R-:W0:Y:S01]  /*1590*/  S2UR UR5, SR_CgaCtaId ;  /* 0x00000000000579c3 */ /* 0x000e220000008800 */
[----:B------:R-:W-:Y:S01]  /*15a0*/  UMOV UR4, 0x400 ;  /* 0x0000040000047882 */ /* 0x000fe20000000000 */
[----:B--2---:R-:W-:Y:S02]  /*15b0*/  IMAD.U32 R3, RZ, RZ, UR36 ;  /* 0x00000024ff037e24 */ /* 0x004fe4000f8e00ff */
[----:B---34-:R-:W-:-:S03]  /*15c0*/  IMAD.U32 R5, RZ, RZ, UR37 ;  /* 0x00000025ff057e24 */ /* 0x018fc6000f8e00ff */
[----:B------:R-:W-:Y:S01]  /*15d0*/  SHF.L.U32 R3, R3, 0x1f, RZ ;  /* 0x0000001f03037819 */ /* 0x000fe200000006ff */
[----:B0-----:R-:W-:-:S06]  /*15e0*/  ULEA UR4, UR5, UR4, 0x18 ;  /* 0x0000000405047291 */ /* 0x001fcc000f8ec03f */
[----:B------:R-:W-:-:S05]  /*15f0*/  MOV R0, UR4 ;  /* 0x0000000400007c02 */ /* 0x000fca0008000f00 */
[----:B------:R-:W-:-:S04]  /*1600*/  IMAD R4, R5, 0x8, R0 ;  /* 0x0000000805047824 */ /* 0x000fc800078e0200 */
[----:B------:R0:W1:Y:S01]  /*1610*/  SYNCS.PHASECHK.TRANS64.TRYWAIT P1, [R4+URZ], R3 ;  /* 0x00000003040075a7 */ /* 0x000062000802017f */
[----:B------:R-:W-:Y:S05]  /*1620*/  @!P0 BRA `(.L_x_19) ;  /* 0x0000000000048947 */ /* 0x000fea0003800000 */
[----:B------:R-:W-:Y:S01]  /*1630*/  BPT.TRAP 0x1 ;  /* 0x000000040000795c */ /* 0x000fe20000300000 */
.L_x_19:
[----:B-1----:R-:W-:Y:S05]  /*1640*/  @P1 BRA `(.L_x_20) ;  /* 0x0000000000081947 */ /* 0x002fea0003800000 */
[----:B------:R-:W1:Y:S02]  /*1650*/  SYNCS.PHASECHK.TRANS64.TRYWAIT P1, [R4+URZ], R3 ;  /* 0x00000003040075a7 */ /* 0x000e64000802017f */
[----:B-1----:R-:W-:Y:S05]  /*1660*/  @!P1 BRA `(.L_x_21) ;  /* 0x0000021800d89947 */ /* 0x002fea0003800000 */
.L_x_20:
[----:B------:R-:W-:-:S04]  /*1670*/  UISETP.LT.AND UP0, UPT, UR43, 0x1, UPT ;  /* 0x000000012b00788c */ /* 0x000fc8000bf01270 */
[----:B------:R-:W-:-:S06]  /*1680*/  USEL UR4, UR43, 0x1, UP0 ;  /* 0x000000012b047887 */ /* 0x000fcc0008000000 */
[----:B01----:R-:W-:Y:S01]  /*1690*/  IMAD.U32 R3, RZ, RZ, UR4 ;  /* 0x00000004ff037e24 */ /* 0x003fe2000f8e00ff */
[----:B------:R-:W-:Y:S05]  /*16a0*/  WARPSYNC.ALL ;  /* 0x0000000000007948 */ /* 0x000fea0003800000 */
[----:B------:R-:W-:-:S04]  /*16b0*/  IADD3 R3, -R3, UR43, RZ ;  /* 0x0000002b03037c10 */ /* 0x000fc8000fffe1ff */
[----:B------:R-:W-:Y:S02]  /*16c0*/  ISETP.GE.AND P1, PT, R3, 0x1, PT ;  /* 0x000000010300780c */ /* 0x000fe40003f26270 */
[----:B------:R-:W-:Y:S01]  /*16d0*/  R2UR UR4, R0 ;  /* 0x00000000000472ca */ /* 0x000fe200000e0000 */
[----:B------:R-:W-:Y:S01]  /*16e0*/  WARPGROUP.ARRIVE ;  /* 0x00000000000079c5 */ /* 0x000fe20000000000 */
[----:B------:R-:W-:Y:S01]  /*16f0*/  UMOV UR9, 0x40000040 ;  /* 0x4000004000097882 */ /* 0x000fe20000000000 */
[----:B------:R-:W-:Y:S01]  /*1700*/  UMOV UR11, 0x40000040 ;  /* 0x40000040000b7882 */ /* 0x000fe20000000000 */
[----:B------:R0:W-:Y:S01]  /*1710*/  STL [R1+0x2d0], R17 ;  /* 0x0002d01101007387 */ /* 0x0001e20000100800 */
[----:B------:R-:W-:Y:S01]  /*1720*/  UMOV UR15, UR11 ;  /* 0x0000000b000f7c82 */ /* 0x000fe20008000000 */
[----:B------:R-:W-:Y:S02]  /*1730*/  UMOV UR13, 0x40000040 ;  /* 0x40000040000d7882 */ /* 0x000fe40000000000 */
[----:B-----5:R-:W-:Y:S04]  /*1740*/  STL [R1+0x2cc], R16 ;  /* 0x0002cc1001007387 */ /* 0x020fe80000100800 */
[----:B------:R-:W-:Y:S01]  /*1750*/  STL [R1+0x2c8], R3 ;  /* 0x0002c80301007387 */ /* 0x000fe20000100800 */
[----:B------:R-:W-:-:S03]  /*1760*/  UIADD3 UR4, UR4, 0x30100, URZ ;  /* 0x0003010004047890 */ /* 0x000fc6000fffe03f */
[----:B------:R-:W-:Y:S01]  /*1770*/  STL [R1+0x2c4], R2 ;  /* 0x0002c40201007387 */ /* 0x000fe20000100800 */
[----:B------:R-:W-:-:S03]  /*1780*/  USHF.R.U32.HI UR4, URZ, 0x4, UR4 ;  /* 0x000000043f047899 */ /* 0x000fc60008011604 */
[----:B------:R1:W-:Y:S01]  /*1790*/  STL [R1+0x2d4], R0 ;  /* 0x0002d40001007387 */ /* 0x0003e20000100800 */
[----:B------:R-:W-:Y:S02]  /*17a0*/  ULOP3.LUT UR5, UR4, 0x3fff, URZ, 0xc0, !UPT ;  /* 0x00003fff04057892 */ /* 0x000fe4000f8ec03f */
[----:B------:R-:W-:Y:S02]  /*17b0*/  ULOP3.LUT UR4, UR46, 0x10000, URZ, 0xfc, !UPT ;  /* 0x000100002e047892 */ /* 0x000fe4000f8efc3f */
[----:B------:R-:W-:Y:S02]  /*17c0*/  ULOP3.LUT UR5, UR5, 0x10000, URZ, 0xfc, !UPT ;  /* 0x0001000005057892 */ /* 0x000fe4000f8efc3f */
[----:B------:R-:W-:Y:S02]  /*17d0*/  ULEA UR8, UR37, UR4, 0xc ;  /* 0x0000000425087291 */ /* 0x000fe4000f8e603f */
[----:B------:R-:W-:Y:S02]  /*17e0*/  ULEA UR6, UR37, UR5, 0xc ;  /* 0x0000000525067291 */ /* 0x000fe4000f8e603f */
[----:B------:R-:W-:-:S05]  /*17f0*/  UIADD3 UR12, UR8, 0x400, URZ ;  /* 0x00000400080c7890 */ /* 0x000fca000fffe03f */
[----:B------:R-:W-:Y:S02]  /*1800*/  UMOV UR10, UR6 ;  /* 0x00000006000a7c82 */ /* 0x000fe40008000000 */
[----:B------:R-:W-:Y:S01]  /*1810*/  HGMMA.64x256x8.F32.TF32 R24, gdesc[UR8], RZ, !UPT, gsb0 ;  /* 0x07e00000081879f0 */ /* 0x000fe2000c0028ff */
[----:B------:R-:W-:Y:S02]  /*1820*/  UMOV UR14, UR10 ;  /* 0x0000000a000e7c82 */ /* 0x000fe40008000000 */
[----:B------:R-:W-:Y:S02]  /*1830*/  WARPGROUP.DEPBAR.LE gsb0, 0x0 ;  /* 0x00008000000079c5 */ /* 0x000fe40000010000 */
[----:B------:R-:W-:Y:S01]  /*1840*/  STL.64 [R1], R24 ;  /* 0x0000001801007387 */ /* 0x000fe20000100a00 */
[----:B------:R-:W-:Y:S01]  /*1850*/  IMAD.MOV.U32 R235, RZ, RZ, R46 ;  /* 0x000000ffffeb7224 */ /* 0x000fe200078e002e */
[----:B------:R-:W-:Y:S01]  /*1860*/  MOV R234, R47 ;  /* 0x0000002f00ea7202 */ /* 0x000fe20000000f00 */
[----:B------:R-:W-:Y:S01]  /*1870*/  IMAD.MOV.U32 R233, RZ, RZ, R48 ;  /* 0x000000ffffe97224 */ /* 0x000fe200078e0030 */
[----:B------:R-:W-:Y:S01]  /*1880*/  STL.64 [R1+0x8], R26 ;  /* 0x0000081a01007387 */ /* 0x000fe20000100a00 */
        /* <DEDUP_REMOVED lines=59> */
[----:B0-----:R-:W-:Y:S01]  /*1c40*/  MOV R17, R135 ;  /* 0x0000008700117202 */ /* 0x001fe20000000f00 */
[----:B------:R-:W-:Y:S01]  /*1c50*/  IMAD.MOV.U32 R173, RZ, RZ, R89 ;  /* 0x000000ffffad7224 */ /* 0x000fe200078e0059 */
[----:B------:R-:W-:Y:S01]  /*1c60*/  MOV R13, R139 ;  /* 0x0000008b000d7202 */ /* 0x000fe20000000f00 */
[----:B------:R-:W-:Y:S01]  /*1c70*/  IMAD.MOV.U32 R174, RZ, RZ, R90 ;  /* 0x000000ffffae7224 */ /* 0x000fe200078e005a */
[----:B------:R-:W-:Y:S01]  /*1c80*/  MOV R9, R143 ;  /* 0x0000008f00097202 */ /* 0x000fe20000000f00 */
[----:B------:R-:W-:Y:S01]  /*1c90*/  IMAD.MOV.U32 R176, RZ, RZ, R92 ;  /* 0x000000ffffb07224 */ /* 0x000fe200078e005c */
[----:B------:R-:W-:Y:S01]  /*1ca0*/  MOV R5, R147 ;  /* 0x0000009300057202 */ /* 0x000fe20000000f00 */
[----:B------:R-:W-:Y:S01]  /*1cb0*/  IMAD.MOV.U32 R177, RZ, RZ, R93 ;  /* 0x000000ffffb17224 */ /* 0x000fe200078e005d */
[----:B------:R0:W-:Y:S01]  /*1cc0*/  STL.64 [R1+0x50], R44 ;  /* 0x0000502c01007387 */ /* 0x0001e20000100a00 */
[----:B------:R-:W-:Y:S01]  /*1cd0*/  IMAD.MOV.U32 R178, RZ, RZ, R94 ;  /* 0x000000ffffb27224 */ /* 0x000fe200078e005e */
[----:B-1----:R-:W-:Y:S01]  /*1ce0*/  MOV R0, R151 ;  /* 0x0000009700007202 */ /* 0x002fe20000000f00 */
[----:B------:R-:W-:Y:S01]  /*1cf0*/  IMAD.MOV.U32 R180, RZ, RZ, R96 ;  /* 0x000000ffffb47224 */ /* 0x000fe200078e0060 */
[----:B------:R-:W-:Y:S01]  /*1d00*/  STL [R1+0xaf8], R152 ;  /* 0x000af89801007387 */ /* 0x000fe20000100800 */
[----:B------:R-:W-:-:S02]  /*1d10*/  IMAD.MOV.U32 R181, RZ, RZ, R97 ;  /* 0x000000ffffb57224 */ /* 0x000fc400078e0061 */
[----:B------:R-:W-:Y:S02]  /*1d20*/  IMAD.MOV.U32 R182, RZ, RZ, R98 ;  /* 0x000000ffffb67224 */ /* 0x000fe400078e0062 */
[----:B------:R-:W-:Y:S02]  /*1d30*/  IMAD.MOV.U32 R184, RZ, RZ, R100 ;  /* 0x000000ffffb87224 */ /* 0x000fe400078e0064 */
[----:B------:R-:W-:Y:S02]  /*1d40*/  IMAD.MOV.U32 R185, RZ, RZ, R101 ;  /* 0x000000ffffb97224 */ /* 0x000fe400078e0065 */
[----:B------:R-:W-:Y:S02]  /*1d50*/  IMAD.MOV.U32 R186, RZ, RZ, R102 ;  /* 0x000000ffffba7224 */ /* 0x000fe400078e0066 */
[----:B------:R-:W-:Y:S02]  /*1d60*/  IMAD.MOV.U32 R188, RZ, RZ, R104 ;  /* 0x000000ffffbc7224 */ /* 0x000fe400078e0068 */
        /* <DEDUP_REMOVED lines=35> */
[----:B0-----:R-:W-:-:S06]  /*1fa0*/  WARPGROUP.ARRIVE ;  /* 0x00000000000079c5 */ /* 0x001fcc0000000000 */
[----:B------:R-:W-:Y:S03]  /*1fb0*/  HGMMA.64x256x8.F32.TF32 R24, gdesc[UR12], RZ, !UPT, gsb0 ;  /* 0x07e000000c1879f0 */ /* 0x000fe6000c0028ff */
[----:B------:R-:W-:Y:S02]  /*1fc0*/  WARPGROUP.DEPBAR.LE gsb0, 0x0 ;  /* 0x00008000000079c5 */ /* 0x000fe40000010000 */
[----:B------:R-:W-:Y:S04]  /*1fd0*/  STL.64 [R1+0xaf0], R150 ;  /* 0x000af09601007387 */ /* 0x000fe80000100a00 */
        /* <DEDUP_REMOVED lines=20> */
[----:B------:R0:W-:Y:S04]  /*2120*/  STL.64 [R1+0xa48], R108 ;  /* 0x000a486c01007387 */ /* 0x0001e80000100a00 */
[----:B0-----:R-:W2:Y:S04]  /*2130*/  LDL.LU R108, [R1] ;  /* 0x00000000016c7983 */ /* 0x001ea80000300800 */
[----:B------:R-:W2:Y:S04]  /*2140*/  LDL.LU R109, [R1+0x4] ;  /* 0x00000400016d7983 */ /* 0x000ea80000300800 */
        /* <DEDUP_REMOVED lines=19> */
[----:B------:R-:W2:Y:S01]  /*2280*/  LDL.LU R129, [R1+0x54] ;  /* 0x0000540001817983 */ /* 0x000ea20000300800 */
        /* <DEDUP_REMOVED lines=15> */
[----:B------:R-:W-:Y:S01]  /*2380*/  UIADD3 UR12, UR8, 0x2, URZ ;  /* 0x00000002080c7890 */ /* 0x000fe2000fffe03f */
[----:B------:R-:W-:Y:S01]  /*2390*/  IMAD.MOV.U32 R140, RZ, RZ, R225 ;  /* 0x000000ffff8c7224 */ /* 0x000fe200078e00e1 */
[----:B------:R-:W-:Y:S01]  /*23a0*/  MOV R225, R11 ;  /* 0x0000000b00e17202 */ /* 0x000fe20000000f00 */
[----:B------:R-:W-:Y:S01]  /*23b0*/  IMAD.MOV.U32 R142, RZ, RZ, R223 ;  /* 0x000000ffff8e7224 */ /* 0x000fe200078e00df */
[----:B------:R-:W-:Y:S01]  /*23c0*/  UIADD3 UR14, UR6, 0x2, URZ ;  /* 0x00000002060e7890 */ /* 0x000fe2000fffe03f */
[----:B------:R-:W-:Y:S01]  /*23d0*/  IMAD.MOV.U32 R143, RZ, RZ, R222 ;  /* 0x000000ffff8f7224 */ /* 0x000fe200078e00de */
[----:B------:R-:W-:Y:S01]  /*23e0*/  UMOV UR13, 0x40000040 ;  /* 0x40000040000d7882 */ /* 0x000fe20000000000 */
[----:B------:R-:W-:Y:S01]  /*23f0*/  IMAD.MOV.U32 R144, RZ, RZ, R221 ;  /* 0x000000ffff907224 */ /* 0x000fe200078e00dd */
[----:B------:R-:W-:Y:S01]  /*2400*/  MOV R221, R15 ;  /* 0x0000000f00dd7202 */ /* 0x000fe20000000f00 */
[----:B------:R-:W-:Y:S01]  /*2410*/  IMAD.MOV.U32 R146, RZ, RZ, R219 ;  /* 0x000000ffff927224 */ /* 0x000fe200078e00db */
[----:B------:R-:W-:Y:S01]  /*2420*/  UMOV UR15, 0x40000040 ;  /* 0x40000040000f7882 */ /* 0x000fe20000000000 */
[----:B------:R-:W-:-:S02]  /*2430*/  IMAD.MOV.U32 R147, RZ, RZ, R218 ;  /* 0x000000ffff937224 */ /* 0x000fc400078e00da */
[----:B------:R-:W-:Y:S01]  /*2440*/  IMAD.MOV.U32 R148, RZ, RZ, R217 ;  /* 0x000000ffff947224 */ /* 0x000fe200078e00d9 */
[----:B------:R-:W-:Y:S01]  /*2450*/  MOV R217, R19 ;  /* 0x0000001300d97202 */ /* 0x000fe20000000f00 */
[----:B------:R-:W-:Y:S02]  /*2460*/  IMAD.MOV.U32 R150, RZ, RZ, R215 ;  /* 0x000000ffff967224 */ /* 0x000fe400078e00d7 */
[----:B------:R-:W-:Y:S02]  /*2470*/  IMAD.MOV.U32 R151, RZ, RZ, R214 ;  /* 0x000000ffff977224 */ /* 0x000fe400078e00d6 */
[----:B------:R-:W-:Y:S01]  /*2480*/  IMAD.MOV.U32 R152, RZ, RZ, R213 ;  /* 0x000000ffff987224 */ /* 0x000fe200078e00d5 */
[----:B------:R-:W-:Y:S01]  /*2490*/  MOV R213, R23 ;  /* 0x0000001700d57202 */ /* 0x000fe20000000f00 */
        /* <DEDUP_REMOVED lines=16> */
[----:B------:R-:W-:-:S06]  /*25a0*/  IMAD.MOV.U32 R235, RZ, RZ, R0 ;  /* 0x000000ffffeb7224 */ /* 0x000fcc00078e0000 */
[----:B--2---:R-:W-:-:S06]  /*25b0*/  WARPGROUP.ARRIVE ;  /* 0x00000000000079c5 */ /* 0x004fcc0000000000 */
[----:B------:R-:W-:Y:S03]  /*25c0*/  HGMMA.64x256x8.F32.TF32 R108, gdesc[UR12], R108, gsb0 ;  /* 0x07e000000c6c79f0 */ /* 0x000fe6000800286c */
[----:B------:R-:W-:Y:S02]  /*25d0*/  WARPGROUP.DEPBAR.LE gsb0, 0x0 ;  /* 0x00008000000079c5 */ /* 0x000fe40000010000 */
[----:B------:R-:W-:Y:S04]  /*25e0*/  STL.64 [R1], R108 ;  /* 0x0000006c01007387 */ /* 0x000fe80000100a00 */
        /* <DEDUP_REMOVED lines=63> */
[----:B0-----:R-:W2:Y:S04]  /*29e0*/  LDL.LU R152, [R1+0xaf8] ;  /* 0x000af80001987983 */ /* 0x001ea80000300800 */
[----:B------:R-:W3:Y:S04]  /*29f0*/  LDL.LU.64 R150, [R1+0xaf0] ;  /* 0x000af00001967983 */ /* 0x000ee80000300a00 */
        /* <DEDUP_REMOVED lines=20> */
[----:B------:R-:W3:Y:S01]  /*2b40*/  LDL.LU.64 R108, [R1+0xa48] ;  /* 0x000a4800016c7983 */ /* 0x000ee20000300a00 */
[----:B------:R-:W-:Y:S01]  /*2b50*/  UIADD3 UR12, UR8, 0x402, URZ ;  /* 0x00000402080c7890 */ /* 0x000fe2000fffe03f */
[----:B------:R-:W-:Y:S01]  /*2b60*/  UMOV UR13, 0x40000040 ;  /* 0x40000040000d7882 */ /* 0x000fe20000000000 */
[----:B---3--:R-:W-:-:S07]  /*2b70*/  WARPGROUP.ARRIVE ;  /* 0x00000000000079c5 */ /* 0x008fce0000000000 */
[----:B------:R-:W-:Y:S03]  /*2b80*/  HGMMA.64x256x8.F32.TF32 R24, gdesc[UR12], R24, gsb0 ;  /* 0x07e000000c1879f0 */ /* 0x000fe60008002818 */
        /* <DEDUP_REMOVED lines=65> */
[----:B0-----:R-:W3:Y:S04]  /*2fa0*/  LDL.LU.64 R24, [R1] ;  /* 0x0000000001187983 */ /* 0x001ee80000300a00 */
        /* <DEDUP_REMOVED lines=63> */
[----:B------:R-:W-:-:S02]  /*33a0*/  UIADD3 UR12, UR8, 0x4, URZ ;  /* 0x00000004080c7890 */ /* 0x000fc4000fffe03f */
[----:B------:R-:W-:Y:S01]  /*33b0*/  UIADD3 UR14, UR6, 0x4, URZ ;  /* 0x00000004060e7890 */ /* 0x000fe2000fffe03f */
[----:B------:R-:W-:Y:S01]  /*33c0*/  UMOV UR13, 0x40000040 ;  /* 0x40000040000d7882 */ /* 0x000fe20000000000 */
[----:B------:R-:W-:Y:S01]  /*33d0*/  UMOV UR15, 0x40000040 ;  /* 0x40000040000f7882 */ /* 0x000fe20000000000 */
[----:B---3--:R-:W-:-:S06]  /*33e0*/  WARPGROUP.ARRIVE ;  /* 0x00000000000079c5 */ /* 0x008fcc0000000000 */
[----:B------:R-:W-:Y:S03]  /*33f0*/  HGMMA.64x256x8.F32.TF32 R24, gdesc[UR12], R24, gsb0 ;  /* 0x07e000000c1879f0 */ /* 0x000fe60008002818 */
        /* <DEDUP_REMOVED lines=41> */
[----:B------:R0:W-:Y:S01]  /*3690*/  STL.64 [R1+0x50], R44 ;  /* 0x0000502c01007387 */ /* 0x0001e20000100a00 */
[----:B------:R-:W-:Y:S01]  /*36a0*/  IMAD.MOV.U32 R209, RZ, RZ, R125 ;  /* 0x000000ffffd17224 */ /* 0x000fe200078e007d */
[----:B------:R-:W-:Y:S01]  /*36b0*/  MOV R195, R111 ;  /* 0x0000006f00c37202 */ /* 0x000fe20000000f00 */
[----:B------:R-:W-:Y:S01]  /*36c0*/  IMAD.MOV.U32 R206, RZ, RZ, R122 ;  /* 0x000000ffffce7224 */ /* 0x000fe200078e007a */
[----:B------:R-:W3:Y:S01]  /*36d0*/  LDL.LU.64 R150, [R1+0xa40] ;  /* 0x000a400001967983 */ /* 0x000ee20000300a00 */
        /* <DEDUP_REMOVED lines=64> */
[----:B------:R-:W-:-:S02]  /*3ae0*/  IMAD.MOV.U32 R162, RZ, RZ, R78 ;  /* 0x000000ffffa27224 */ /* 0x000fc400078e004e */
[----:B------:R-:W-:Y:S01]  /*3af0*/  IMAD.MOV.U32 R160, RZ, RZ, R76 ;  /* 0x000000ffffa07224 */ /* 0x000fe200078e004c */
[----:B------:R-:W3:Y:S01]  /*3b00*/  LDL.LU.64 R116, [R1+0x9b8] ;  /* 0x0009b80001747983 */ /* 0x000ee20000300a00 */
[----:B------:R-:W-:Y:S02]  /*3b10*/  IMAD.MOV.U32 R161, RZ, RZ, R77 ;  /* 0x000000ffffa17224 */ /* 0x000fe400078e004d */
[----:B------:R-:W-:Y:S01]  /*3b20*/  IMAD.MOV.U32 R158, RZ, RZ, R74 ;  /* 0x000000ffff9e7224 */ /* 0x000fe200078e004a */
[----:B------:R-:W3:Y:S01]  /*3b30*/  LDL.LU.64 R114, [R1+0x9b0] ;  /* 0x0009b00001727983 */ /* 0x000ee20000300a00 */
[----:B------:R-:W-:Y:S02]  /*3b40*/  IMAD.MOV.U32 R156, RZ, RZ, R72 ;  /* 0x000000ffff9c7224 */ /* 0x000fe400078e0048 */
        /* <DEDUP_REMOVED lines=29> */
[----:B------:R-:W-:-:S03]  /*3d20*/  IMAD.MOV.U32 R235, RZ, RZ, R46 ;  /* 0x000000ffffeb7224 */ /* 0x000fc600078e002e */
        /* <DEDUP_REMOVED lines=24> */
[----:B0-----:R-:W3:Y:S04]  /*3eb0*/  LDL.LU.64 R44, [R1+0x898] ;  /* 0x00089800012c7983 */ /* 0x001ee80000300a00 */
        /* <DEDUP_REMOVED lines=11> */
[----:B------:R-:W-:-:S02]  /*3f70*/  UMOV UR13, 0x40000040 ;  /* 0x40000040000d7882 */ /* 0x000fc40000000000 */
[----:B--2---:R-:W-:Y:S01]  /*3f80*/  STL [R1+0x840], R152 ;  /* 0x0008409801007387 */ /* 0x004fe20000100800 */
[----:B---3--:R-:W-:-:S06]  /*3f90*/  WARPGROUP.ARRIVE ;  /* 0x00000000000079c5 */ /* 0x008fcc0000000000 */
        /* <DEDUP_REMOVED lines=91> */
[----:B------:R-:W-:Y:S01]  /*4550*/  IMAD.MOV.U32 R235, RZ, RZ, R0 ;  /* 0x000000ffffeb7224 */ /* 0x000fe200078e0000 */
[----:B------:R-:W-:Y:S02]  /*4560*/  UIADD3 UR12, UR8, 0x6, URZ ;  /* 0x00000006080c7890 */ /* 0x000fe4000fffe03f */
[----:B------:R-:W-:Y:S01]  /*4570*/  UIADD3 UR14, UR6, 0x6, URZ ;  /* 0x00000006060e7890 */ /* 0x000fe2000fffe03f */
[----:B------:R-:W-:Y:S01]  /*4580*/  UMOV UR13, 0x40000040 ;  /* 0x40000040000d7882 */ /* 0x000fe20000000000 */
[----:B------:R-:W-:Y:S01]  /*4590*/  UMOV UR15, 0x40000040 ;  /* 0x40000040000f7882 */ /* 0x000fe20000000000 */
        /* <DEDUP_REMOVED lines=236> */
[----:B------:R-:W-:Y:S01]  /*5460*/  STL.64 [R1+0x30], R36 ;  /* 0x0000302401007387 */ /* 0x000fe20000100a00 */
[----:B------:R-:W-:-:S03]  /*5470*/  IMAD.MOV.U32 R2, RZ, RZ, R150 ;  /* 0x000000ffff027224 */ /* 0x000fc600078e0096 */
[----:B------:R-:W-:Y:S01]  /*5480*/  STL.64 [R1+0x38], R38 ;  /* 0x0000382601007387 */ /* 0x000fe20000100a00 */
[----:B------:R-:W-:-:S03]  /*5490*/  MOV R0, R151 ;  /* 0x0000009700007202 */ /* 0x000fc60000000f00 */
[----:B------:R-:W-:Y:S01]  /*54a0*/  STL.64 [R1+0x40], R40 ;  /* 0x0000402801007387 */ /* 0x000fe20000100a00 */
[----:B------:R-:W-:-:S03]  /*54b0*/  IMAD.MOV.U32 R4, RZ, RZ, R148 ;  /* 0x000000ffff047224 */ /* 0x000fc600078e0094 */
[----:B------:R-:W-:Y:S01]  /*54c0*/  STL.64 [R1+0x48], R42 ;  /* 0x0000482a01007387 */ /* 0x000fe20000100a00 */
[----:B------:R-:W-:Y:S01]  /*54d0*/  IMAD.MOV.U32 R3, RZ, RZ, R149 ;  /* 0x000000ffff037224 */ /* 0x000fe200078e0095 */
[----:B------:R-:W-:Y:S02]  /*54e0*/  MOV R5, R147 ;  /* 0x0000009300057202 */ /* 0x000fe40000000f00 */
[----:B------:R0:W-:Y:S01]  /*54f0*/  STL.64 [R1+0x50], R44 ;  /* 0x0000502c01007387 */ /* 0x0001e20000100a00 */
[----:B------:R-:W-:-:S03]  /*5500*/  IMAD.MOV.U32 R6, RZ, RZ, R146 ;  /* 0x000000ffff067224 */ /* 0x000fc600078e0092 */
[----:B------:R-:W3:Y:S01]  /*5510*/  LDL.LU.64 R150, [R1+0x788] ;  /* 0x0007880001967983 */ /* 0x000ee20000300a00 */
[----:B------:R-:W-:Y:S01]  /*5520*/  IMAD.MOV.U32 R8, RZ, RZ, R144 ;  /* 0x000000ffff087224 */ /* 0x000fe200078e0090 */
[----:B------:R-:W-:Y:S01]  /*5530*/  MOV R9, R143 ;  /* 0x0000008f00097202 */ /* 0x000fe20000000f00 */
[----:B------:R-:W-:Y:S01]  /*5540*/  IMAD.MOV.U32 R7, RZ, RZ, R145 ;  /* 0x000000ffff077224 */ /* 0x000fe200078e0091 */
[----:B------:R-:W3:Y:S01]  /*5550*/  LDL.LU.64 R148, [R1+0x780] ;  /* 0x0007800001947983 */ /* 0x000ee20000300a00 */
        /* <DEDUP_REMOVED lines=737> */
[----:B------:R-:W-:Y:S02]  /*8370*/  IMAD.MOV.U32 R147, RZ, RZ, R223 ;  /* 0x000000ffff937224 */ /* 0x000fe400078e00df */
[----:B------:R-:W-:Y:S01]  /*8380*/  IMAD.MOV.U32 R148, RZ, RZ, R222 ;  /* 0x000000ffff947224 */ /* 0x000fe200078e00de */
[----:B------:R-:W-:Y:S01]  /*8390*/  MOV R222, R19 ;  /* 0x0000001300de7202 */ /* 0x000fe20000000f00 */
[----:B------:R-:W-:Y:S02]  /*83a0*/  IMAD.MOV.U32 R150, RZ, RZ, R220 ;  /* 0x000000ffff967224 */ /* 0x000fe400078e00dc */
[----:B------:R-:W-:Y:S02]  /*83b0*/  IMAD.MOV.U32 R151, RZ, RZ, R219 ;  /* 0x000000ffff977224 */ /* 0x000fe400078e00db */
[----:B------:R-:W-:Y:S01]  /*83c0*/  IMAD.MOV.U32 R152, RZ, RZ, R218 ;  /* 0x000000ffff987224 */ /* 0x000fe200078e00da */
[----:B------:R-:W-:Y:S01]  /*83d0*/  MOV R218, R23 ;  /* 0x0000001700da7202 */ /* 0x000fe20000000f00 */
[----:B------:R-:W-:-:S02]  /*83e0*/  IMAD.MOV.U32 R130, RZ, RZ, R0 ;  /* 0x000000ffff827224 */ /* 0x000fc400078e0000 */
[----:B------:R-:W-:Y:S01]  /*83f0*/  IMAD.MOV.U32 R131, RZ, RZ, R17 ;  /* 0x000000ffff837224 */ /* 0x000fe200078e0011 */
[----:B------:R-:W-:Y:S01]  /*8400*/  UIADD3 UR12, UR8, 0x806, URZ ;  /* 0x00000806080c7890 */ /* 0x000fe2000fffe03f */
[----:B------:R-:W-:Y:S01]  /*8410*/  IMAD.MOV.U32 R132, RZ, RZ, R16 ;  /* 0x000000ffff847224 */ /* 0x000fe200078e0010 */
[----:B------:R-:W-:Y:S01]  /*8420*/  UIADD3 UR14, UR6, 0x806, URZ ;  /* 0x00000806060e7890 */ /* 0x000fe2000fffe03f */
[----:B------:R-:W-:Y:S01]  /*8430*/  IMAD.MOV.U32 R134, RZ, RZ, R2 ;  /* 0x000000ffff867224 */ /* 0x000fe200078e0002 */
[----:B------:R-:W-:Y:S01]  /*8440*/  UMOV UR13, 0x40000040 ;  /* 0x40000040000d7882 */ /* 0x000fe20000000000 */
[----:B------:R-:W-:Y:S01]  /*8450*/  IMAD.MOV.U32 R219, RZ, RZ, R22 ;  /* 0x000000ffffdb7224 */ /* 0x000fe200078e0016 */
[----:B------:R-:W-:Y:S01]  /*8460*/  UMOV UR15, 0x40000040 ;  /* 0x40000040000f7882 */ /* 0x000fe20000000000 */
[----:B------:R-:W-:Y:S01]  /*8470*/  IMAD.MOV.U32 R220, RZ, RZ, R21 ;  /* 0x000000ffffdc7224 */ /* 0x000fe200078e0015 */
[----:B------:R0:W5:Y:S01]  /*8480*/  LDL.LU R0, [R1+0x2d4] ;  /* 0x0002d40001007983 */ /* 0x0001620000300800 */
[----:B------:R-:W-:-:S02]  /*8490*/  IMAD.MOV.U32 R221, RZ, RZ, R20 ;  /* 0x000000ffffdd7224 */ /* 0x000fc400078e0014 */
[----:B------:R-:W-:Y:S01]  /*84a0*/  IMAD.MOV.U32 R223, RZ, RZ, R18 ;  /* 0x000000ffffdf7224 */ /* 0x000fe200078e0012 */
[----:B------:R0:W5:Y:S01]  /*84b0*/  LDL.LU R17, [R1+0x2d0] ;  /* 0x0002d00001117983 */ /* 0x0001620000300800 */
[----:B------:R-:W-:Y:S02]  /*84c0*/  IMAD.MOV.U32 R224, RZ, RZ, R15 ;  /* 0x000000ffffe07224 */ /* 0x000fe400078e000f */
[----:B------:R-:W-:Y:S01]  /*84d0*/  IMAD.MOV.U32 R225, RZ, RZ, R14 ;  /* 0x000000ffffe17224 */ /* 0x000fe200078e000e */
[----:B------:R0:W5:Y:S01]  /*84e0*/  LDL.LU R16, [R1+0x2cc] ;  /* 0x0002cc0001107983 */ /* 0x0001620000300800 */
[----:B------:R-:W-:Y:S02]  /*84f0*/  IMAD.MOV.U32 R227, RZ, RZ, R12 ;  /* 0x000000ffffe37224 */ /* 0x000fe400078e000c */
[----:B------:R-:W-:Y:S01]  /*8500*/  IMAD.MOV.U32 R228, RZ, RZ, R11 ;  /* 0x000000ffffe47224 */ /* 0x000fe200078e000b */
[----:B------:R0:W5:Y:S01]  /*8510*/  LDL.LU R3, [R1+0x2c8] ;  /* 0x0002c80001037983 */ /* 0x0001620000300800 */
[----:B------:R-:W-:-:S02]  /*8520*/  IMAD.MOV.U32 R229, RZ, RZ, R10 ;  /* 0x000000ffffe57224 */ /* 0x000fc400078e000a */
[----:B------:R-:W-:Y:S01]  /*8530*/  IMAD.MOV.U32 R231, RZ, RZ, R8 ;  /* 0x000000ffffe77224 */ /* 0x000fe200078e0008 */
[----:B------:R0:W5:Y:S01]  /*8540*/  LDL.LU R2, [R1+0x2c4] ;  /* 0x0002c40001027983 */ /* 0x0001620000300800 */
        /* <DEDUP_REMOVED lines=70> */
[----:B-1----:R0:W5:Y:S04]  /*89b0*/  LDL.LU R152, [R1+0x2c0] ;  /* 0x0002c00001987983 */ /* 0x0021680000300800 */
[----:B------:R-:W2:Y:S04]  /*89c0*/  LDL.LU.64 R150, [R1+0x2b8] ;  /* 0x0002b80001967983 */ /* 0x000ea80000300a00 */
        /* <DEDUP_REMOVED lines=20> */
[----:B------:R-:W2:Y:S01]  /*8b10*/  LDL.LU.64 R108, [R1+0x210] ;  /* 0x00021000016c7983 */ /* 0x000ea20000300a00 */
[----:B------:R-:W-:Y:S01]  /*8b20*/  UIADD3 UR12, UR8, 0xc06, URZ ;  /* 0x00000c06080c7890 */ /* 0x000fe2000fffe03f */
[----:B------:R-:W-:Y:S01]  /*8b30*/  UMOV UR13, 0x40000040 ;  /* 0x40000040000d7882 */ /* 0x000fe20000000000 */
[----:B--2---:R-:W-:-:S07]  /*8b40*/  WARPGROUP.ARRIVE ;  /* 0x00000000000079c5 */ /* 0x004fce0000000000 */
[----:B------:R-:W-:Y:S03]  /*8b50*/  HGMMA.64x256x8.F32.TF32 R24, gdesc[UR12], R24, gsb0 ;  /* 0x07e000000c1879f0 */ /* 0x000fe60008002818 */
[----:B------:R-:W-:Y:S02]  /*8b60*/  WARPGROUP.DEPBAR.LE gsb0, 0x0 ;  /* 0x00008000000079c5 */ /* 0x000fe40000010000 */
[----:B0-----:R-:W-:Y:S05]  /*8b70*/  @!P1 BRA `(.L_x_22) ;  /* 0x0000008000c89947 */ /* 0x001fea0003800000 */
[----:B------:R-:W-:Y:S01]  /*8b80*/  UIADD3 UR6, UR37, 0x1, URZ ;  /* 0x0000000125067890 */ /* 0x000fe2000fffe03f */
[----:B-----5:R-:W-:Y:S01]  /*8b90*/  R2UR UR9, R3 ;  /* 0x00000000030972ca */ /* 0x020fe200000e0000 */
[----:B------:R-:W-:Y:S02]  /*8ba0*/  UMOV UR8, UR37 ;  /* 0x0000002500087c82 */ /* 0x000fe40008000000 */
[----:B------:R-:W-:-:S04]  /*8bb0*/  UISETP.NE.AND UP0, UPT, UR6, 0x3, UPT ;  /* 0x000000030600788c */ /* 0x000fc8000bf05270 */
[----:B------:R-:W-:Y:S02]  /*8bc0*/  USEL UR7, URZ, 0x1, UP0 ;  /* 0x000000013f077887 */ /* 0x000fe40008000000 */
[----:B------:R-:W-:Y:S02]  /*8bd0*/  USEL UR6, UR6, URZ, UP0 ;  /* 0x0000003f06067287 */ /* 0x000fe40008000000 */
[----:B------:R-:W-:-:S12]  /*8be0*/  ULOP3.LUT UR7, UR36, UR7, URZ, 0x3c, !UPT ;  /* 0x0000000724077292 */ /* 0x000fd8000f8e3c3f */
.L_x_29:
[----:B------:R-:W-:Y:S05]  /*8bf0*/  @!P0 BRA `(.L_x_23) ;  /* 0x0000000000048947 */ /* 0x000fea0003800000 */
[----:B------:R-:W-:Y:S01]  /*8c00*/  BPT.TRAP 0x1 ;  /* 0x000000040000795c */ /* 0x000fe20000300000 */
.L_x_23:
[----:B------:R-:W0:Y:S01]  /*8c10*/  S2UR UR11, SR_CgaCtaId ;  /* 0x00000000000b79c3 */ /* 0x000e220000008800 */
[----:B------:R-:W-:Y:S01]  /*8c20*/  UMOV UR10, 0x400 ;  /* 0x00000400000a7882 */ /* 0x000fe20000000000 */
[----:B------:R-:W-:Y:S02]  /*8c30*/  IMAD.U32 R4, RZ, RZ, UR7 ;  /* 0x00000007ff047e24 */ /* 0x000fe4000f8e00ff */
[----:B------:R-:W-:-:S03]  /*8c40*/  IMAD.U32 R3, RZ, RZ, UR6 ;  /* 0x00000006ff037e24 */ /* 0x000fc6000f8e00ff */
[----:B------:R-:W-:Y:S01]  /*8c50*/  SHF.L.U32 R4, R4, 0x1f, RZ ;  /* 0x0000001f04047819 */ /* 0x000fe200000006ff */
[----:B0-----:R-:W-:-:S06]  /*8c60*/  ULEA UR10, UR11, UR10, 0x18 ;  /* 0x0000000a0b0a7291 */ /* 0x001fcc000f8ec03f */
[----:B------:R-:W-:-:S05]  /*8c70*/  MOV R0, UR10 ;  /* 0x0000000a00007c02 */ /* 0x000fca0008000f00 */
[----:B------:R-:W-:-:S04]  /*8c80*/  IMAD R3, R3, 0x8, R0 ;  /* 0x0000000803037824 */ /* 0x000fc800078e0200 */
[----:B------:R0:W1:Y:S01]  /*8c90*/  SYNCS.PHASECHK.TRANS64.TRYWAIT P1, [R3+URZ], R4 ;  /* 0x00000004030075a7 */ /* 0x000062000802017f */
[----:B------:R-:W-:Y:S05]  /*8ca0*/  @!P0 BRA `(.L_x_24) ;  /* 0x0000000000048947 */ /* 0x000fea0003800000 */
[----:B------:R-:W-:Y:S01]  /*8cb0*/  BPT.TRAP 0x1 ;  /* 0x000000040000795c */ /* 0x000fe20000300000 */
.L_x_24:
[----:B-1----:R-:W-:Y:S05]  /*8cc0*/  @P1 BRA `(.L_x_25) ;  /* 0x0000000000081947 */ /* 0x002fea0003800000 */
[----:B------:R-:W1:Y:S02]  /*8cd0*/  SYNCS.PHASECHK.TRANS64.TRYWAIT P1, [R3+URZ], R4 ;  /* 0x00000004030075a7 */ /* 0x000e64000802017f */
[----:B-1----:R-:W-:Y:S05]  /*8ce0*/  @!P1 BRA `(.L_x_26) ;  /* 0x000001a4004c9947 */ /* 0x002fea0003800000 */
.L_x_25:
        /* <DEDUP_REMOVED lines=64> */
[----:B--2---:R-:W2:Y:S04]  /*90f0*/  LDL.LU.64 R24, [R1] ;  /* 0x0000000001187983 */ /* 0x004ea80000300a00 */
        /* <DEDUP_REMOVED lines=63> */
[----:B------:R-:W-:-:S02]  /*94f0*/  ULEA UR10, UR6, UR4, 0xc ;  /* 0x00000004060a7291 */ /* 0x000fc4000f8e603f */
[----:B------:R-:W-:Y:S01]  /*9500*/  ULEA UR11, UR6, UR5, 0xc ;  /* 0x00000005060b7291 */ /* 0x000fe2000f8e603f */
[----:B------:R-:W-:Y:S01]  /*9510*/  STL [R1+0x2d0], R17 ;  /* 0x0002d01101007387 */ /* 0x000fe20000100800 */
[----:B------:R-:W-:Y:S01]  /*9520*/  UMOV UR13, 0x40000040 ;  /* 0x40000040000d7882 */ /* 0x000fe20000000000 */
[----:B------:R-:W-:Y:S02]  /*9530*/  UMOV UR15, 0x40000040 ;  /* 0x40000040000f7882 */ /* 0x000fe40000000000 */
[----:B------:R-:W-:Y:S01]  /*9540*/  UMOV UR12, UR10 ;  /* 0x0000000a000c7c82 */ /* 0x000fe20008000000 */
[----:B------:R-:W-:Y:S01]  /*9550*/  STL [R1+0x2cc], R16 ;  /* 0x0002cc1001007387 */ /* 0x000fe20000100800 */
[----:B------:R-:W-:-:S03]  /*9560*/  UMOV UR14, UR11 ;  /* 0x0000000b000e7c82 */ /* 0x000fc60008000000 */
[----:B------:R3:W-:Y:S04]  /*9570*/  STL [R1+0x2c8], R2 ;  /* 0x0002c80201007387 */ /* 0x0007e80000100800 */
[----:B------:R4:W-:Y:S01]  /*9580*/  STL [R1+0x2c4], R0 ;  /* 0x0002c40001007387 */ /* 0x0009e20000100800 */
[----:B--2---:R-:W-:-:S06]  /*9590*/  WARPGROUP.ARRIVE ;  /* 0x00000000000079c5 */ /* 0x004fcc0000000000 */
[----:B------:R-:W-:Y:S03]  /*95a0*/  HGMMA.64x256x8.F32.TF32 R24, gdesc[UR12], R24, gsb0 ;  /* 0x07e000000c1879f0 */ /* 0x000fe60008002818 */
[----:B------:R-:W-:Y:S02]  /*95b0*/  WARPGROUP.DEPBAR.LE gsb0, 0x0 ;  /* 0x00008000000079c5 */ /* 0x000fe40000010000 */
[----:B------:R-:W-:Y:S01]  /*95c0*/  STL.64 [R1], R24 ;  /* 0x0000001801007387 */ /* 0x000fe20000100a00 */
[----:B---3--:R-:W-:Y:S01]  /*95d0*/  IMAD.MOV.U32 R2, RZ, RZ, R150 ;  /* 0x000000ffff027224 */ /* 0x008fe200078e0096 */
[----:B01----:R-:W-:Y:S01]  /*95e0*/  MOV R4, R148 ;  /* 0x0000009400047202 */ /* 0x003fe20000000f00 */
[----:B----4-:R-:W-:Y:S01]  /*95f0*/  IMAD.MOV.U32 R0, RZ, RZ, R151 ;  /* 0x000000ffff007224 */ /* 0x010fe200078e0097 */
        /* <DEDUP_REMOVED lines=40> */
[----:B------:R-:W2:Y:S01]  /*9880*/  LDL.LU.64 R150, [R1+0xcf8] ;  /* 0x000cf80001967983 */ /* 0x000ea20000300a00 */
        /* <DEDUP_REMOVED lines=60> */
[----:B------:R-:W-:-:S02]  /*9c50*/  IMAD.MOV.U32 R167, RZ, RZ, R83 ;  /* 0x000000ffffa77224 */ /* 0x000fc400078e0053 */
[----:B------:R-:W-:Y:S01]  /*9c60*/  IMAD.MOV.U32 R165, RZ, RZ, R81 ;  /* 0x000000ffffa57224 */ /* 0x000fe200078e0051 */
[----:B------:R-:W2:Y:S01]  /*9c70*/  LDL.LU.64 R118, [R1+0xc78] ;  /* 0x000c780001767983 */ /* 0x000ea20000300a00 */
[----:B------:R-:W-:Y:S02]  /*9c80*/  IMAD.MOV.U32 R162, RZ, RZ, R78 ;  /* 0x000000ffffa27224 */ /* 0x000fe400078e004e */
[----:B------:R-:W-:Y:S01]  /*9c90*/  IMAD.MOV.U32 R163, RZ, RZ, R79 ;  /* 0x000000ffffa37224 */ /* 0x000fe200078e004f */
[----:B------:R-:W2:Y:S01]  /*9ca0*/  LDL.LU.64 R116, [R1+0xc70] ;  /* 0x000c700001747983 */ /* 0x000ea20000300a00 */
[----:B------:R-:W-:Y:S02]  /*9cb0*/  IMAD.MOV.U32 R161, RZ, RZ, R77 ;  /* 0x000000ffffa17224 */ /* 0x000fe400078e004d */
        /* <DEDUP_REMOVED lines=58> */
[----:B0-----:R-:W2:Y:S04]  /*a060*/  LDL.LU.64 R44, [R1+0xb50] ;  /* 0x000b5000012c7983 */ /* 0x001ea80000300a00 */
        /* <DEDUP_REMOVED lines=11> */
[----:B------:R-:W-:-:S02]  /*a120*/  UMOV UR13, 0x40000040 ;  /* 0x40000040000d7882 */ /* 0x000fc40000000000 */
[----:B------:R-:W-:Y:S01]  /*a130*/  STL [R1+0xaf8], R152 ;  /* 0x000af89801007387 */ /* 0x000fe20000100800 */
[----:B--2---:R-:W-:-:S06]  /*a140*/  WARPGROUP.ARRIVE ;  /* 0x00000000000079c5 */ /* 0x004fcc0000000000 */
        /* <DEDUP_REMOVED lines=335> */
[----:B------:R-:W-:-:S03]  /*b640*/  IMAD.MOV.U32 R0, RZ, RZ, R151 ;  /* 0x000000ffff007224 */ /* 0x000fc600078e0097 */
[----:B------:R-:W-:Y:S01]  /*b650*/  STL.64 [R1+0x40], R40 ;  /* 0x0000402801007387 */ /* 0x000fe20000100a00 */
[----:B------:R-:W-:Y:S01]  /*b660*/  MOV R4, R148 ;  /* 0x0000009400047202 */ /* 0x000fe20000000f00 */
[----:B------:R-:W-:Y:S02]  /*b670*/  IMAD.MOV.U32 R3, RZ, RZ, R149 ;  /* 0x000000ffff037224 */ /* 0x000fe400078e0095 */
[----:B------:R-:W-:Y:S01]  /*b680*/  STL.64 [R1+0x48], R42 ;  /* 0x0000482a01007387 */ /* 0x000fe20000100a00 */
[----:B------:R-:W-:-:S03]  /*b690*/  IMAD.MOV.U32 R6, RZ, RZ, R146 ;  /* 0x000000ffff067224 */ /* 0x000fc600078e0092 */
[----:B------:R0:W-:Y:S01]  /*b6a0*/  STL.64 [R1+0x50], R44 ;  /* 0x0000502c01007387 */ /* 0x0001e20000100a00 */
[----:B------:R-:W-:Y:S01]  /*b6b0*/  IMAD.MOV.U32 R5, RZ, RZ, R147 ;  /* 0x000000ffff057224 */ /* 0x000fe200078e0093 */
[----:B------:R-:W-:Y:S02]  /*b6c0*/  MOV R8, R144 ;  /* 0x0000009000087202 */ /* 0x000fe40000000f00 */
        /* <DEDUP_REMOVED lines=147> */
[----:B------:R-:W-:Y:S02]  /*c000*/  IMAD.MOV.U32 R235, RZ, RZ, R46 ;  /* 0x000000ffffeb7224 */ /* 0x000fe400078e002e */
[----:B------:R-:W-:Y:S01]  /*c010*/  IMAD.MOV.U32 R234, RZ, RZ, R47 ;  /* 0x000000ffffea7224 */ /* 0x000fe200078e002f */
        /* <DEDUP_REMOVED lines=1232> */
[----:B------:R-:W-:Y:S01]  /*10d20*/  BPT.TRAP 0x1 ;  /* 0x000000040000795c */ /* 0x000fe20000300000 */
.L_x_27:
[----:B-----5:R-:W-:Y:S01]  /*10d30*/  ISETP.NE.AND P1, PT, R17, RZ, PT ;  /* 0x000000ff1100720c */ /* 0x020fe20003f25270 */
[----:B------:R-:W-:Y:S01]  /*10d40*/  IMAD.U32 R3, RZ, RZ, UR8 ;  /* 0x00000008ff037e24 */ /* 0x000fe2000f8e00ff */
[----:B------:R-:W-:-:S11]  /*10d50*/  UISETP.GT.U32.AND UP0, UPT, UR38, 0x1, UPT ;  /* 0x000000012600788c */ /* 0x000fd6000bf04070 */
[----:B------:R-:W-:-:S05]  /*10d60*/  @P1 IMAD R3, R3, 0x8, R0 ;  /* 0x0000000803031824 */ /* 0x000fca00078e0200 */
[----:B------:R-:W-:-:S04]  /*10d70*/  @P1 IADD3 R3, R3, 0x18, RZ ;  /* 0x0000001803031810 */ /* 0x000fc80007ffe0ff */
[----:B------:R-:W-:-:S04]  /*10d80*/  @P1 PRMT R3, R152, 0x654, R3 ;  /* 0x0000065498031816 */ /* 0x000fc80000000003 */
[----:B------:R0:W-:Y:S01]  /*10d90*/  @P1 SYNCS.ARRIVE.TRANS64.RED.A1T0 RZ, [R3+URZ], RZ ;  /* 0x000000ff03ff19a7 */ /* 0x0001e2000810043f */
[----:B------:R-:W-:-:S13]  /*10da0*/  PLOP3.LUT P1, PT, PT, PT, UP0, 0x80, 0x0 ;  /* 0x000000000000781c */ /* 0x000fda0003f2f008 */
[----:B0-----:R-:W-:Y:S05]  /*10db0*/  @P1 BRA `(.L_x_28) ;  /* 0x0000000000041947 */ /* 0x001fea0003800000 */
[----:B------:R-:W-:Y:S01]  /*10dc0*/  BPT.TRAP 0x1 ;  /* 0x000000040000795c */ /* 0x000fe20000300000 */
.L_x_28:
[----:B------:R-:W-:Y:S02]  /*10dd0*/  UISETP.GT.AND UP2, UPT, UR9, 0x1, UPT ;  /* 0x000000010900788c */ /* 0x000fe4000bf44270 */
[----:B------:R-:W-:Y:S02]  /*10de0*/  UIADD3 UR6, UR6, 0x1, URZ ;  /* 0x0000000106067890 */ /* 0x000fe4000fffe03f */
[----:B------:R-:W-:Y:S02]  /*10df0*/  UIADD3 UR8, UR8, 0x1, URZ ;  /* 0x0000000108087890 */ /* 0x000fe4000fffe03f */
[----:B------:R-:W-:Y:S01]  /*10e00*/  PLOP3.LUT P1, PT, PT, PT, UP2, 0x80, 0x0 ;  /* 0x000000000000781c */ /* 0x000fe20003f2f028 */
[----:B------:R-:W-:Y:S02]  /*10e10*/  UISETP.NE.AND UP0, UPT, UR6, 0x3, UPT ;  /* 0x000000030600788c */ /* 0x000fe4000bf05270 */
[----:B------:R-:W-:Y:S02]  /*10e20*/  UIADD3 UR10, UR9, -0x1, URZ ;  /* 0xffffffff090a7890 */ /* 0x000fe4000fffe03f */
[----:B------:R-:W-:-:S02]  /*10e30*/  USEL UR9, URZ, 0x1, UP0 ;  /* 0x000000013f097887 */ /* 0x000fc40008000000 */
[----:B------:R-:W-:Y:S02]  /*10e40*/  UISETP.NE.AND UP1, UPT, UR8, 0x3, UPT ;  /* 0x000000030800788c */ /* 0x000fe4000bf25270 */
[----:B------:R-:W-:Y:S02]  /*10e50*/  ULOP3.LUT UR7, UR7, UR9, URZ, 0x3c, !UPT ;  /* 0x0000000907077292 */ /* 0x000fe4000f8e3c3f */
[----:B------:R-:W-:Y:S02]  /*10e60*/  USEL UR6, UR6, URZ, UP0 ;  /* 0x0000003f06067287 */ /* 0x000fe40008000000 */
[----:B------:R-:W-:Y:S01]  /*10e70*/  USEL UR8, UR8, URZ, UP1 ;  /* 0x0000003f08087287 */ /* 0x000fe20008800000 */
[----:B------:R-:W-:Y:S01]  /*10e80*/  UMOV UR9, UR10 ;  /* 0x0000000a00097c82 */ /* 0x000fe20008000000 */
[----:B------:R-:W-:Y:S10]  /*10e90*/  @P1 BRA `(.L_x_29) ;  /* 0xffffff7c00541947 */ /* 0x000ff4000383ffff */
.L_x_22:
[----:B-----5:R-:W0:Y:S02]  /*10ea0*/  LDC R3, c[0x0][0x28c] ;  /* 0x0000a300ff037b82 */ /* 0x020e240000000800 */
[----:B0-----:R-:W-:-:S13]  /*10eb0*/  ISETP.GE.AND P1, PT, R3, 0x1, PT ;  /* 0x000000010300780c */ /* 0x001fda0003f26270 */
[----:B------:R-:W-:Y:S05]  /*10ec0*/  @!P1 BRA `(.L_x_30) ;  /* 0x0000000000549947 */ /* 0x000fea0003800000 */
[----:B------:R-:W-:Y:S05]  /*10ed0*/  @!P0 BRA `(.L_x_31) ;  /* 0x0000000000048947 */ /* 0x000fea0003800000 */
[----:B------:R-:W-:Y:S01]  /*10ee0*/  BPT.TRAP 0x1 ;  /* 0x000000040000795c */ /* 0x000fe20000300000 */
.L_x_31:
[----:B------:R-:W-:Y:S01]  /*10ef0*/  ISETP.NE.AND P0, PT, R17, RZ, PT ;  /* 0x000000ff1100720c */ /* 0x000fe20003f05270 */
[----:B------:R-:W-:-:S12]  /*10f00*/  BSSY B0, `(.L_x_32) ;  /* 0x000000d000007945 */ /* 0x000fd80003800000 */
[----:B------:R-:W-:Y:S05]  /*10f10*/  @!P0 BRA `(.L_x_33) ;  /* 0x00000000002c8947 */ /* 0x000fea0003800000 */
[----:B------:R-:W-:-:S04]  /*10f20*/  UISETP.LT.AND UP0, UPT, UR43, 0x1, UPT ;  /* 0x000000012b00788c */ /* 0x000fc8000bf01270 */
[----:B------:R-:W-:-:S04]  /*10f30*/  USEL UR6, UR43, 0x1, UP0 ;  /* 0x000000012b067887 */ /* 0x000fc80008000000 */
[----:B------:R-:W-:-:S04]  /*10f40*/  UIADD3 UR6, UR37, UR43, -UR6 ;  /* 0x0000002b25067290 */ /* 0x000fc8000fffe806 */
[----:B------:R-:W-:-:S04]  /*10f50*/  UIMAD.WIDE.U32 UR4, UR6, -0x55555555, URZ ;  /* 0xaaaaaaab060478a5 */ /* 0x000fc8000f8e003f */
[----:B------:R-:W-:-:S04]  /*10f60*/  USHF.R.U32.HI UR4, URZ, 0x1, UR5 ;  /* 0x000000013f047899 */ /* 0x000fc80008011605 */
[----:B------:R-:W-:-:S06]  /*10f70*/  UIMAD UR6, UR4, -0x3, UR6 ;  /* 0xfffffffd040678a4 */ /* 0x000fcc000f8e0206 */
[----:B------:R-:W-:-:S04]  /*10f80*/  IMAD.U32 R3, RZ, RZ, UR6 ;  /* 0x00000006ff037e24 */ /* 0x000fc8000f8e00ff */
[----:B------:R-:W-:-:S04]  /*10f90*/  IMAD R0, R3, 0x8, R0 ;  /* 0x0000000803007824 */ /* 0x000fc800078e0200 */
[----:B------:R-:W-:-:S05]  /*10fa0*/  VIADD R0, R0, 0x18 ;  /* 0x0000001800007836 */ /* 0x000fca0000000000 */
[----:B------:R-:W-:-:S04]  /*10fb0*/  PRMT R0, R152, 0x654, R0 ;  /* 0x0000065498007816 */ /* 0x000fc80000000000 */
[----:B------:R0:W-:Y:S03]  /*10fc0*/  SYNCS.ARRIVE.TRANS64.RED.A1T0 RZ, [R0+URZ], RZ ;  /* 0x000000ff00ff79a7 */ /* 0x0001e6000810043f */
.L_x_33:
[----:B------:R-:W-:Y:S05]  /*10fd0*/  BSYNC B0 ;  /* 0x0000000000007941 */ /* 0x000fea0003800000 */
.L_x_32:
[----:B------:R-:W-:-:S06]  /*10fe0*/  UISETP.GT.U32.AND UP0, UPT, UR38, 0x1, UPT ;  /* 0x000000012600788c */ /* 0x000fcc000bf04070 */
[----:B------:R-:W-:-:S13]  /*10ff0*/  PLOP3.LUT P0, PT, PT, PT, UP0, 0x80, 0x0 ;  /* 0x000000000000781c */ /* 0x000fda0003f0f008 */
[----:B------:R-:W-:Y:S05]  /*11000*/  @P0 BRA `(.L_x_30) ;  /* 0x0000000000040947 */ /* 0x000fea0003800000 */
[----:B------:R-:W-:Y:S01]  /*11010*/  BPT.TRAP 0x1 ;  /* 0x000000040000795c */ /* 0x000fe20000300000 */
.L_x_30:
[----:B------:R-:W1:Y:S01]  /*11020*/  S2R R8, SR_TID.X ;  /* 0x0000000000087919 */ /* 0x000e620000002100 */
[----:B------:R-:W-:Y:S01]  /*11030*/  IMAD.MOV.U32 R19, RZ, RZ, 0x6540 ;  /* 0x00006540ff137424 */ /* 0x000fe200078e00ff */
[----:B------:R-:W-:Y:S02]  /*11040*/  UIMAD.WIDE UR6, UR40, 0x100, URZ ;  /* 0x00000100280678a5 */ /* 0x000fe4000f8e023f */
[----:B------:R-:W-:Y:S01]  /*11050*/  USHF.R.S32.HI UR10, URZ, 0x1f, UR42 ;  /* 0x0000001f3f0a7899 */ /* 0x000fe2000801142a */
[----:B------:R-:W-:Y:S01]  /*11060*/  ULDC.64 UR8, c[0x0][0x5d0] ;  /* 0x0001740000087ab9 */ /* 0x000fe20000000a00 */
[----:B------:R-:W-:Y:S02]  /*11070*/  USHF.L.U32 UR40, UR40, 0x8, URZ ;  /* 0x0000000828287899 */ /* 0x000fe4000800063f */
[----:B------:R-:W-:Y:S02]  /*11080*/  UIMAD UR4, UR10, UR8, URZ ;  /* 0x000000080a0472a4 */ /* 0x000fe4000f8e023f */
[----:B------:R-:W-:-:S02]  /*11090*/  UIADD3 UR37, UR43, UR37, URZ ;  /* 0x000000252b257290 */ /* 0x000fc4000fffe03f */
[----:B------:R-:W-:Y:S02]  /*110a0*/  UIMAD UR4, UR42, UR9, UR4 ;  /* 0x000000092a0472a4 */ /* 0x000fe4000f8e0204 */
[----:B------:R-:W-:Y:S02]  /*110b0*/  UISETP.GT.U32.AND UP1, UPT, UR37, 0x2, UPT ;  /* 0x000000022500788c */ /* 0x000fe4000bf24070 */
[----:B------:R-:W-:Y:S02]  /*110c0*/  UISETP.GE.U32.AND UP2, UPT, UR43, 0x3, UPT ;  /* 0x000000032b00788c */ /* 0x000fe4000bf46070 */
[----:B------:R-:W-:Y:S01]  /*110d0*/  UISETP.LT.U32.AND UP1, UPT, UR43, 0x3, UP1 ;  /* 0x000000032b00788c */ /* 0x000fe20008f21070 */
[--C-:B-1----:R-:W-:Y:S01]  /*110e0*/  SHF.R.U32.HI R4, RZ, 0x7, R8.reuse ;  /* 0x00000007ff047819 */ /* 0x102fe20000011608 */
[----:B------:R-:W-:Y:S01]  /*110f0*/  IMAD.SHL.U32 R18, R8, 0x2, RZ ;  /* 0x0000000208127824 */ /* 0x000fe200078e00ff */
[----:B------:R-:W-:Y:S02]  /*11100*/  SHF.R.U32.HI R5, RZ, 0x2, R8 ;  /* 0x00000002ff057819 */ /* 0x000fe40000011608 */
[----:B------:R-:W-:-:S02]  /*11110*/  LOP3.LUT R4, R4, 0x1, RZ, 0xc0, !PT ;  /* 0x0000000104047812 */ /* 0x000fc400078ec0ff */
[----:B------:R-:W-:Y:S02]  /*11120*/  LOP3.LUT R6, R8, 0x60, RZ, 0xc0, !PT ;  /* 0x0000006008067812 */ /* 0x000fe400078ec0ff */
[----:B------:R-:W-:Y:S02]  /*11130*/  LOP3.LUT R5, R5, 0x7, RZ, 0xc0, !PT ;  /* 0x0000000705057812 */ /* 0x000fe400078ec0ff */
[----:B------:R-:W-:Y:S02]  /*11140*/  SHF.L.U32 R3, R4, 0x6, RZ ;  /* 0x0000000604037819 */ /* 0x000fe400000006ff */
[----:B------:R-:W-:Y:S02]  /*11150*/  LOP3.LUT R18, R18, 0x6, RZ, 0xc0, !PT ;  /* 0x0000000612127812 */ /* 0x000fe400078ec0ff */
[----:B------:R-:W-:Y:S02]  /*11160*/  SHF.R.U32.HI R6, RZ, 0x1, R6 ;  /* 0x00000001ff067819 */ /* 0x000fe40000011606 */
[----:B------:R-:W-:-:S02]  /*11170*/  LOP3.LUT R3, R3, 0x40, R5, 0xe2, !PT ;  /* 0x0000004003037812 */ /* 0x000fc400078ee205 */
[----:B------:R-:W-:Y:S01]  /*11180*/  PRMT R18, R18, R19, UR41 ;  /* 0x0000002912127e16 */ /* 0x000fe20008000013 */
[----:B------:R-:W-:Y:S01]  /*11190*/  USHF.L.U32 UR41, UR41, 0x8, URZ ;  /* 0x0000000829297899 */ /* 0x000fe2000800063f */
[----:B0-----:R-:W-:Y:S01]  /*111a0*/  IADD3 R0, RZ, -R6, -R5 ;  /* 0x80000006ff007210 */ /* 0x001fe20007ffe805 */
[----:B------:R-:W-:Y:S01]  /*111b0*/  IMAD.MOV.U32 R5, RZ, RZ, -0x2 ;  /* 0xfffffffeff057424 */ /* 0x000fe200078e00ff */
[----:B------:R-:W-:Y:S01]  /*111c0*/  LOP3.LUT R3, R3, UR6, R6, 0xfe, !PT ;  /* 0x0000000603037c12 */ /* 0x000fe2000f8efe06 */
[----:B------:R-:W-:Y:S01]  /*111d0*/  IMAD.U32 R6, RZ, RZ, UR8 ;  /* 0x00000008ff067e24 */ /* 0x000fe2000f8e00ff */
[----:B------:R-:W-:Y:S01]  /*111e0*/  SHF.R.S32.HI R19, RZ, 0x1f, R18 ;  /* 0x0000001fff137819 */ /* 0x000fe20000011412 */
[----:B------:R-:W-:Y:S01]  /*111f0*/  ULDC UR8, c[0x0][0x284] ;  /* 0x0000a10000087ab9 */ /* 0x000fe20000000800 */
[----:B------:R-:W-:Y:S02]  /*11200*/  IMAD R0, R4, -0x40, R0 ;  /* 0xffffffc004007824 */ /* 0x000fe400078e0200 */
[----:B------:R-:W-:-:S02]  /*11210*/  IMAD.U32 R4, RZ, RZ, UR8 ;  /* 0x00000008ff047e24 */ /* 0x000fc4000f8e00ff */
[----:B------:R-:W-:-:S03]  /*11220*/  IMAD.WIDE.U32 R6, R6, UR42, R18 ;  /* 0x0000002a06067c25 */ /* 0x000fc6000f8e0012 */
[----:B------:R-:W-:Y:S02]  /*11230*/  IADD3 R164, R4, -UR40, R0 ;  /* 0x8000002804a47c10 */ /* 0x000fe4000fffe000 */
[----:B------:R-:W-:Y:S01]  /*11240*/  IADD3 R7, R7, UR4, RZ ;  /* 0x0000000407077c10 */ /* 0x000fe2000fffe0ff */
[----:B------:R-:W-:Y:S01]  /*11250*/  ULDC UR4, c[0x0][0x288] ;  /* 0x0000a20000047ab9 */ /* 0x000fe20000000800 */
[----:B------:R-:W-:Y:S01]  /*11260*/  LOP3.LUT R0, R8, 0x3, RZ, 0xc0, !PT ;  /* 0x0000000308007812 */ /* 0x000fe200078ec0ff */
[----:B------:R-:W-:Y:S01]  /*11270*/  UISETP.GE.AND UP0, UPT, UR41, UR4, UPT ;  /* 0x000000042900728c */ /* 0x000fe2000bf06270 */
[----:B------:R0:W-:Y:S03]  /*11280*/  STL [R1+0x200], R164 ;  /* 0x000200a401007387 */ /* 0x0001e60000100800 */
[----:B------:R-:W-:Y:S01]  /*11290*/  UISETP.GE.OR UP0, UPT, UR40, UR8, UP0 ;  /* 0x000000082800728c */ /* 0x000fe20008706670 */
[----:B------:R-:W-:Y:S01]  /*112a0*/  IMAD R0, R0, R5, UR4 ;  /* 0x0000000400007e24 */ /* 0x000fe2000f8e0205 */
[----:B------:R-:W-:-:S02]  /*112b0*/  UIMAD.WIDE.U32 UR4, UR37, -0x55555555, URZ ;  /* 0xaaaaaaab250478a5 */ /* 0x000fc4000f8e003f */
[----:B------:R-:W-:Y:S01]  /*112c0*/  USEL UR8, URZ, 0x1, !UP1 ;  /* 0x000000013f087887 */ /* 0x000fe2000c800000 */
[----:B------:R-:W-:Y:S01]  /*112d0*/  VIADD R0, R0, -UR41 ;  /* 0x8000002900007c36 */ /* 0x000fe20008000000 */
[----:B------:R-:W-:Y:S01]  /*112e0*/  PLOP3.LUT P0, PT, PT, PT, UP0, 0x80, 0x0 ;  /* 0x000000000000781c */ /* 0x000fe20003f0f008 */
[----:B------:R-:W-:Y:S02]  /*112f0*/  USHF.R.U32.HI UR4, URZ, 0x1, UR5 ;  /* 0x000000013f047899 */ /* 0x000fe40008011605 */
[----:B------:R-:W-:Y:S02]  /*11300*/  ULOP3.LUT UR36, UR36, UR8, URZ, 0x3c, !UPT ;  /* 0x0000000824247292 */ /* 0x000fe4000f8e3c3f */
[----:B------:R-:W-:Y:S02]  /*11310*/  UIMAD UR37, UR4, -0x3, UR37 ;  /* 0xfffffffd042578a4 */ /* 0x000fe4000f8e0225 */
[----:B------:R-:W-:Y:S01]  /*11320*/  @UP2 ULOP3.LUT UR36, UR36, 0x1, UR4, 0x78, !UPT ;  /* 0x0000000124242892 */ /* 0x000fe2000f8e7804 */
[----:B------:R-:W-:-:S05]  /*11330*/  UMOV UR40, 0xffffffff ;  /* 0xffffffff00287882 */ /* 0x000fca0000000000 */
[----:B0-----:R-:W-:Y:S06]  /*11340*/  @P0 BRA `(.L_x_34) ;  /* 0x000000fc00ec0947 */ /* 0x001fec0003800000 */
[----:B------:R-:W-:Y:S01]  /*11350*/  FSETP.NEU.AND P0, PT, R16, RZ, PT ;  /* 0x000000ff1000720b */ /* 0x000fe20003f0d000 */
[----:B------:R-:W-:Y:S01]  /*11360*/  ULDC.64 UR8, c[0x0][0x5c8] ;  /* 0x0001720000087ab9 */ /* 0x000fe20000000a00 */
[----:B------:R-:W-:Y:S01]  /*11370*/  ISETP.GT.AND P1, PT, R164, RZ, PT ;  /* 0x000000ffa400720c */ /* 0x000fe20003f24270 */
[----:B------:R-:W-:Y:S01]  /*11380*/  UIMAD UR4, UR7, UR8, URZ ;  /* 0x00000008070472a4 */ /* 0x000fe2000f8e023f */
[----:B------:R-:W-:Y:S01]  /*11390*/  MOV R10, UR9 ;  /* 0x00000009000a7c02 */ /* 0x000fe20008000f00 */
[C---:B------:R-:W-:Y:S01]  /*113a0*/  IMAD.WIDE.U32 R6, R3.reuse, UR8, R6 ;  /* 0x0000000803067c25 */ /* 0x040fe2000f8e0006 */
[----:B------:R-:W-:Y:S01]  /*113b0*/  BSSY B0, `(.L_x_34) ;  /* 0x0000ff4000007945 */ /* 0x000fe20003800000 */
[----:B------:R-:W-:Y:S02]  /*113c0*/  ISETP.GT.AND P2, PT, R0, RZ, P1 ;  /* 0x000000ff0000720c */ /* 0x000fe40000f44270 */
[----:B------:R-:W-:-:S04]  /*113d0*/  IMAD R10, R3, R10, UR4 ;  /* 0x00000004030a7e24 */ /* 0x000fc8000f8e020a */
[----:B------:R-:W-:Y:S01]  /*113e0*/  IMAD.IADD R10, R7, 0x1, R10 ;  /* 0x00000001070a7824 */ /* 0x000fe200078e020a */
[----:B------:R-:W-:Y:S06]  /*113f0*/  @!P0 BRA `(.L_x_35) ;  /* 0x000000ac00448947 */ /* 0x000fec0003800000 */
[----:B------:R-:W0:Y:S01]  /*11400*/  LDC.64 R22, c[0x0][0x5b8] ;  /* 0x00016e00ff167b82 */ /* 0x000e220000000a00 */
[----:B------:R-:W2:Y:S01]  /*11410*/  LDL.LU R11, [R1] ;  /* 0x00000000010b7983 */ /* 0x000ea20000300800 */
[----:B------:R-:W-:-:S06]  /*11420*/  ULDC.64 UR4, c[0x0][0x5c0] ;  /* 0x0001700000047ab9 */ /* 0x000fcc0000000a00 */
[----:B------:R-:W1:Y:S08]  /*11430*/  LDC.64 R14, c[0x0][0x5b0] ;  /* 0x00016c00ff0e7b82 */ /* 0x000e700000000a00 */
[----:B------:R-:W3:Y:S01]  /*11440*/  LDC.64 R12, c[0x0][0x5a8] ;  /* 0x00016a00ff0c7b82 */ /* 0x000ee20000000a00 */
[C---:B0-----:R-:W-:Y:S02]  /*11450*/  IMAD R159, R22.reuse, UR10, RZ ;  /* 0x0000000a169f7c24 */ /* 0x041fe4000f8e02ff */
[----:B------:R-:W-:-:S04]  /*11460*/  IMAD.WIDE.U32 R154, R22, UR42, R18 ;  /* 0x0000002a169a7c25 */ /* 0x000fc8000f8e0012 */
[----:B------:R-:W-:Y:S02]  /*11470*/  IMAD R159, R23, UR42, R159 ;  /* 0x0000002a179f7c24 */ /* 0x000fe4000f8e029f */
[----:B-1----:R-:W-:Y:S02]  /*11480*/  IMAD R153, R14, UR7, RZ ;  /* 0x000000070e997c24 */ /* 0x002fe4000f8e02ff */
[----:B------:R-:W-:Y:S02]  /*11490*/  IMAD.IADD R21, R155, 0x1, R159 ;  /* 0x000000019b157824 */ /* 0x000fe400078e029f */
[----:B------:R-:W-:Y:S02]  /*114a0*/  IMAD.MOV.U32 R20, RZ, RZ, R154 ;  /* 0x000000ffff147224 */ /* 0x000fe400078e009a */
[C---:B------:R-:W-:Y:S02]  /*114b0*/  IMAD R153, R3.reuse, R15, R153 ;  /* 0x0000000f03997224 */ /* 0x040fe400078e0299 */
[----:B------:R-:W-:-:S05]  /*114c0*/  IMAD.WIDE.U32 R4, R3, R14, R20 ;  /* 0x0000000e03047225 */ /* 0x000fca00078e0014 */
[----:B------:R-:W-:Y:S02]  /*114d0*/  IADD3 R5, R5, R153, RZ ;  /* 0x0000009905057210 */ /* 0x000fe40007ffe0ff */
[----:B---3--:R-:W-:-:S04]  /*114e0*/  LEA R8, P0, R4, R12, 0x2 ;  /* 0x0000000c04087211 */ /* 0x008fc800078010ff */
[----:B------:R-:W-:-:S05]  /*114f0*/  LEA.HI.X R9, R4, R13, R5, 0x2, P0 ;  /* 0x0000000d04097211 */ /* 0x000fca00000f1405 */
[----:B------:R-:W3:Y:S01]  /*11500*/  @P2 LDG.E.LTC128B R23, desc[UR44][R8.64] ;  /* 0x0000002c08172981 */ /* 0x000ee2000c1e1920 */
[C---:B------:R-:W-:Y:S01]  /*11510*/  LEA R4, P0, R6.reuse, UR4, 0x2 ;  /* 0x0000000406047c11 */ /* 0x040fe2000f8010ff */
[----:B------:R-:W-:Y:S03]  /*11520*/  BSSY B1, `(.L_x_36) ;  /* 0x0000010000017945 */ /* 0x000fe60003800000 */
[----:B------:R-:W-:Y:S02]  /*11530*/  LEA.HI.X R5, R6, UR5, R10, 0x2, P0 ;  /* 0x0000000506057c11 */ /* 0x000fe400080f140a */
[----:B---3--:R-:W-:-:S05]  /*11540*/  LOP3.LUT R7, R23, 0xffffe000, RZ, 0xc0, !PT ;  /* 0xffffe00017077812 */ /* 0x008fca00078ec0ff */
[----:B------:R-:W-:-:S04]  /*11550*/  FMUL R7, R7, R16 ;  /* 0x0000001007077220 */ /* 0x000fc80000400000 */
[----:B--2---:R-:W-:-:S05]  /*11560*/  FFMA R7, R11, R2, R7 ;  /* 0x000000020b077223 */ /* 0x004fca0000000007 */
[----:B------:R-:W-:-:S05]  /*11570*/  F2FP.TF32.F32.PACK_B R7, R7 ;  /* 0x00000007ff07723e */ /* 0x000fca00024050ff */
[----:B------:R0:W-:Y:S02]  /*11580*/  @P2 STG.E desc[UR44][R4.64], R7 ;  /* 0x0000000704002986 */ /* 0x0001e4000c10192c */
[----:B0-----:R-:W-:-:S04]  /*11590*/  IMAD.WIDE.U32 R6, R3, R14, R18 ;  /* 0x0000000e03067225 */ /* 0x001fc800078e0012 */
[----:B------:R-:W-:Y:S02]  /*115a0*/  IMAD.IADD R7, R153, 0x1, R7 ;  /* 0x0000000199077824 */ /* 0x000fe400078e0207 */
[----:B------:R-:W-:-:S04]  /*115b0*/  IMAD.WIDE.U32 R6, R22, UR42, R6 ;  /* 0x0000002a16067c25 */ /* 0x000fc8000f8e0006 */
[----:B------:R-:W-:Y:S01]  /*115c0*/  IMAD.IADD R7, R159, 0x1, R7 ;  /* 0x000000019f077824 */ /* 0x000fe200078e0207 */
[----:B------:R-:W-:-:S04]  /*115d0*/  LEA R10, P0, R6, R12, 0x2 ;  /* 0x0000000c060a7211 */ /* 0x000fc800078010ff */
[----:B------:R-:W-:Y:S02]  /*115e0*/  LEA.HI.X R11, R6, R13, R7, 0x2, P0 ;  /* 0x0000000d060b7211 */ /* 0x000fe400000f1407 */
[----:B------:R-:W-:-:S13]  /*115f0*/  ISETP.GT.AND P0, PT, R0, 0x1, P1 ;  /* 0x000000010000780c */ /* 0x000fda0000f04270 */
[----:B------:R-:W-:Y:S05]  /*11600*/  @!P0 BRA `(.L_x_37) ;  /* 0x0000000000048947 */ /* 0x000fea0003800000 */
[----:B------:R0:W5:Y:S02]  /*11610*/  LDG.E.LTC128B R23, desc[UR44][R10.64+0x4] ;  /* 0x0000042c0a177981 */ /* 0x000164000c1e1920 */
.L_x_37:
[----:B------:R-:W-:Y:S05]  /*11620*/  BSYNC B1 ;  /* 0x0000000000017941 */ /* 0x000fea0003800000 */
.L_x_36:
[----:B------:R-:W2:Y:S01]  /*11630*/  LDL.LU R7, [R1+0x4] ;  /* 0x0000040001077983 */ /* 0x000ea20000300800 */
[----:B-----5:R-:W-:Y:S01]  /*11640*/  LOP3.LUT R6, R23, 0xffffe000, RZ, 0xc0, !PT ;  /* 0xffffe00017067812 */ /* 0x020fe200078ec0ff */
[C---:B------:R-:W-:Y:S01]  /*11650*/  IMAD.SHL.U32 R156, R14.reuse, 0x8, RZ ;  /* 0x000000080e9c7824 */ /* 0x040fe200078e00ff */
[----:B------:R-:W-:Y:S01]  /*11660*/  SHF.L.U64.HI R157, R14, 0x3, R15 ;  /* 0x000000030e9d7819 */ /* 0x000fe2000001020f */
[----:B------:R-:W3:Y:S02]  /*11670*/  LDL.LU R158, [R1+0x8] ;  /* 0x00000800019e7983 */ /* 0x000ee40000300800 */
[----:B------:R-:W-:-:S04]  /*11680*/  FMUL R6, R6, R16 ;  /* 0x0000001006067220 */ /* 0x000fc80000400000 */
[----:B--2---:R-:W-:-:S05]  /*11690*/  FFMA R6, R7, R2, R6 ;  /* 0x0000000207067223 */ /* 0x004fca0000000006 */
[----:B------:R-:W-:-:S05]  /*116a0*/  F2FP.TF32.F32.PACK_B R6, R6 ;  /* 0x00000006ff06723e */ /* 0x000fca00024050ff */
[----:B------:R1:W-:Y:S01]  /*116b0*/  @P0 STG.E desc[UR44][R4.64+0x4], R6 ;  /* 0x0000040604000986 */ /* 0x0003e2000c10192c */
[----:B------:R-:W-:-:S04]  /*116c0*/  ISETP.GT.AND P0, PT, R164, 0x8, PT ;  /* 0x00000008a400780c */ /* 0x000fc80003f04270 */
[----:B------:R-:W-:Y:S01]  /*116d0*/  ISETP.GT.AND P2, PT, R0, RZ, P0 ;  /* 0x000000ff0000720c */ /* 0x000fe20000744270 */
[----:B-1----:R-:W-:-:S05]  /*116e0*/  IMAD.WIDE.U32 R6, R3, R14, R156 ;  /* 0x0000000e03067225 */ /* 0x002fca00078e009c */
[----:B------:R-:W-:Y:S02]  /*116f0*/  IADD3 R153, R153, R7, RZ ;  /* 0x0000000799997210 */ /* 0x000fe40007ffe0ff */
[----:B------:R-:W-:-:S05]  /*11700*/  IADD3 R7, P3, R154, R6, RZ ;  /* 0x000000069a077210 */ /* 0x000fca0007f7e0ff */
[----:B------:R-:W-:Y:S01]  /*11710*/  IMAD.X R9, R153, 0x1, R21, P3 ;  /* 0x0000000199097824 */ /* 0x000fe200018e0615 */
[----:B------:R-:W-:-:S04]  /*11720*/  LEA R8, P3, R7, R12, 0x2 ;  /* 0x0000000c07087211 */ /* 0x000fc800078610ff */
[----:B------:R-:W-:-:S05]  /*11730*/  LEA.HI.X R9, R7, R13, R9, 0x2, P3 ;  /* 0x0000000d07097211 */ /* 0x000fca00018f1409 */
[----:B------:R1:W2:Y:S01]  /*11740*/  @P2 LDG.E.LTC128B R23, desc[UR44][R8.64] ;  /* 0x0000002c08172981 */ /* 0x0002a2000c1e1920 */
[----:B------:R-:W-:Y:S01]  /*11750*/  IADD3 R6, P3, R18, R6, RZ ;  /* 0x0000000612067210 */ /* 0x000fe20007f7e0ff */
[----:B------:R-:W-:Y:S01]  /*11760*/  IMAD.U32 R160, RZ, RZ, UR9 ;  /* 0x00000009ffa07e24 */ /* 0x000fe2000f8e00ff */
[----:B------:R-:W-:Y:S01]  /*11770*/  MOV R161, UR8 ;  /* 0x0000000800a17c02 */ /* 0x000fe20008000f00 */
[----:B------:R-:W-:Y:S01]  /*11780*/  BSSY B1, `(.L_x_38) ;  /* 0x0000013000017945 */ /* 0x000fe20003800000 */
[----:B------:R-:W-:Y:S01]  /*11790*/  ISETP.GT.AND P4, PT, R0, 0x1, P0 ;  /* 0x000000010000780c */ /* 0x000fe20000784270 */
[----:B------:R-:W-:Y:S02]  /*117a0*/  IMAD.X R7, R19, 0x1, R153, P3 ;  /* 0x0000000113077824 */ /* 0x000fe400018e0699 */
[----:B------:R-:W-:Y:S02]  /*117b0*/  IMAD.SHL.U32 R161, R161, 0x20, RZ ;  /* 0x00000020a1a17824 */ /* 0x000fe400078e00ff */
[----:B------:R-:W-:-:S04]  /*117c0*/  IMAD.WIDE.U32 R6, R22, UR42, R6 ;  /* 0x0000002a16067c25 */ /* 0x000fc8000f8e0006 */
[----:B------:R-:W-:Y:S01]  /*117d0*/  IMAD.IADD R7, R159, 0x1, R7 ;  /* 0x000000019f077824 */ /* 0x000fe200078e0207 */
[----:B-1----:R-:W-:-:S04]  /*117e0*/  LEA R8, P3, R6, R12, 0x2 ;  /* 0x0000000c06087211 */ /* 0x002fc800078610ff */
[----:B------:R-:W-:Y:S01]  /*117f0*/  LEA.HI.X R9, R6, R13, R7, 0x2, P3 ;  /* 0x0000000d06097211 */ /* 0x000fe200018f1407 */
[----:B------:R-:W-:-:S05]  /*11800*/  IMAD.U32 R6, RZ, RZ, UR8 ;  /* 0x00000008ff067e24 */ /* 0x000fca000f8e00ff */
[----:B------:R-:W-:Y:S02]  /*11810*/  SHF.L.U64.HI R160, R6, 0x5, R160 ;  /* 0x0000000506a07819 */ /* 0x000fe400000102a0 */
[----:B------:R-:W-:-:S04]  /*11820*/  IADD3 R6, P3, R161, R4, RZ ;  /* 0x00000004a1067210 */ /* 0x000fc80007f7e0ff */
[----:B------:R-:W-:Y:S02]  /*11830*/  IADD3.X R7, R160, R5, RZ, P3, !PT ;  /* 0x00000005a0077210 */ /* 0x000fe40001ffe4ff */
[----:B--2---:R-:W-:-:S05]  /*11840*/  LOP3.LUT R153, R23, 0xffffe000, RZ, 0xc0, !PT ;  /* 0xffffe00017997812 */ /* 0x004fca00078ec0ff */
[----:B------:R-:W-:-:S04]  /*11850*/  FMUL R153, R153, R16 ;  /* 0x0000001099997220 */ /* 0x000fc80000400000 */
[----:B---3--:R-:W-:-:S05]  /*11860*/  FFMA R153, R158, R2, R153 ;  /* 0x000000029e997223 */ /* 0x008fca0000000099 */
[----:B------:R-:W-:-:S05]  /*11870*/  F2FP.TF32.F32.PACK_B R153, R153 ;  /* 0x00000099ff99723e */ /* 0x000fca00024050ff */
[----:B------:R1:W-:Y:S01]  /*11880*/  @P2 STG.E desc[UR44][R6.64], R153 ;  /* 0x0000009906002986 */ /* 0x0003e2000c10192c */
[----:B------:R-:W-:Y:S05]  /*11890*/  @!P4 BRA `(.L_x_39) ;  /* 0x000000000004c947 */ /* 0x000fea0003800000 */
[----:B------:R2:W5:Y:S02]  /*118a0*/  LDG.E.LTC128B R23, desc[UR44][R8.64+0x4] ;  /* 0x0000042c08177981 */ /* 0x000564000c1e1920 */
.L_x_39:
[----:B------:R-:W-:Y:S05]  /*118b0*/  BSYNC B1 ;  /* 0x0000000000017941 */ /* 0x000fea0003800000 */
.L_x_38:
[----:B------:R-:W3:Y:S01]  /*118c0*/  LDL.LU R158, [R1+0xc] ;  /* 0x00000c00019e7983 */ /* 0x000ee20000300800 */
[----:B-1---5:R-:W-:Y:S01]  /*118d0*/  LOP3.LUT R153, R23, 0xffffe000, RZ, 0xc0, !PT ;  /* 0xffffe00017997812 */ /* 0x022fe200078ec0ff */
[----:B------:R-:W-:Y:S01]  /*118e0*/  BSSY B1, `(.L_x_40) ;  /* 0x0000009000017945 */ /* 0x000fe20003800000 */
[----:B------:R-:W-:-:S03]  /*118f0*/  ISETP.GT.AND P2, PT, R0, 0x8, P1 ;  /* 0x000000080000780c */ /* 0x000fc60000f44270 */
[----:B------:R-:W-:-:S04]  /*11900*/  FMUL R153, R153, R16 ;  /* 0x0000001099997220 */ /* 0x000fc80000400000 */
[----:B---3--:R-:W-:-:S05]  /*11910*/  FFMA R153, R158, R2, R153 ;  /* 0x000000029e997223 */ /* 0x008fca0000000099 */
[----:B------:R-:W-:-:S05]  /*11920*/  F2FP.TF32.F32.PACK_B R153, R153 ;  /* 0x00000099ff99723e */ /* 0x000fca00024050ff */
[----:B------:R1:W-:Y:S02]  /*11930*/  @P4 STG.E desc[UR44][R6.64+0x4], R153 ;  /* 0x0000049906004986 */ /* 0x0003e4000c10192c */
[----:B-1----:R-:W-:Y:S01]  /*11940*/  IMAD.MOV.U32 R153, RZ, RZ, R23 ;  /* 0x000000ffff997224 */ /* 0x002fe200078e0017 */
[----:B------:R-:W-:Y:S06]  /*11950*/  @!P2 BRA `(.L_x_41) ;  /* 0x000000000004a947 */ /* 0x000fec0003800000 */
[----:B------:R1:W5:Y:S02]  /*11960*/  LDG.E.LTC128B R153, desc[UR44][R10.64+0x20] ;  /* 0x0000202c0a997981 */ /* 0x000364000c1e1920 */
.L_x_41:
[----:B------:R-:W-:Y:S05]  /*11970*/  BSYNC B1 ;  /* 0x0000000000017941 */ /* 0x000fea0003800000 */
.L_x_40:
[----:B------:R-:W3:Y:S01]  /*11980*/  LDL.LU R158, [R1+0x10] ;  /* 0x00001000019e7983 */ /* 0x000ee20000300800 */
[----:B-----5:R-:W-:Y:S01]  /*11990*/  LOP3.LUT R23, R153, 0xffffe000, RZ, 0xc0, !PT ;  /* 0xffffe00099177812 */ /* 0x020fe200078ec0ff */
[----:B------:R-:W-:Y:S01]  /*119a0*/  BSSY B1, `(.L_x_42) ;  /* 0x0000008000017945 */ /* 0x000fe20003800000 */
[----:B------:R-:W-:-:S03]  /*119b0*/  ISETP.GT.AND P3, PT, R0, 0x9, P1 ;  /* 0x000000090000780c */ /* 0x000fc60000f64270 */
[----:B------:R-:W-:-:S04]  /*119c0*/  FMUL R23, R23, R16 ;  /* 0x0000001017177220 */ /* 0x000fc80000400000 */
[----:B---3--:R-:W-:-:S05]  /*119d0*/  FFMA R23, R158, R2, R23 ;  /* 0x000000029e177223 */ /* 0x008fca0000000017 */
[----:B------:R-:W-:-:S05]  /*119e0*/  F2FP.TF32.F32.PACK_B R23, R23 ;  /* 0x00000017ff17723e */ /* 0x000fca00024050ff */
[----:B------:R3:W-:Y:S01]  /*119f0*/  @P2 STG.E desc[UR44][R4.64+0x20], R23 ;  /* 0x0000201704002986 */ /* 0x0007e2000c10192c */
[----:B------:R-:W-:Y:S05]  /*11a00*/  @!P3 BRA `(.L_x_43) ;  /* 0x000000000004b947 */ /* 0x000fea0003800000 */
[----:B------:R4:W5:Y:S02]  /*11a10*/  LDG.E.LTC128B R153, desc[UR44][R10.64+0x24] ;  /* 0x0000242c0a997981 */ /* 0x000964000c1e1920 */
.L_x_43:
[----:B------:R-:W-:Y:S05]  /*11a20*/  BSYNC B1 ;  /* 0x0000000000017941 */ /* 0x000fea0003800000 */
.L_x_42:
[----:B------:R-:W2:Y:S01]  /*11a30*/  LDL.LU R158, [R1+0x14] ;  /* 0x00001400019e7983 */ /* 0x000ea20000300800 */
[----:B---3-5:R-:W-:Y:S01]  /*11a40*/  LOP3.LUT R23, R153, 0xffffe000, RZ, 0xc0, !PT ;  /* 0xffffe00099177812 */ /* 0x028fe200078ec0ff */
[----:B------:R-:W-:Y:S01]  /*11a50*/  BSSY B1, `(.L_x_44) ;  /* 0x0000008000017945 */ /* 0x000fe20003800000 */
[----:B------:R-:W-:-:S03]  /*11a60*/  ISETP.GT.AND P2, PT, R0, 0x8, P0 ;  /* 0x000000080000780c */ /* 0x000fc60000744270 */
[----:B------:R-:W-:-:S04]  /*11a70*/  FMUL R23, R23, R16 ;  /* 0x0000001017177220 */ /* 0x000fc80000400000 */
[----:B--2---:R-:W-:-:S05]  /*11a80*/  FFMA R23, R158, R2, R23 ;  /* 0x000000029e177223 */ /* 0x004fca0000000017 */
[----:B------:R-:W-:-:S05]  /*11a90*/  F2FP.TF32.F32.PACK_B R23, R23 ;  /* 0x00000017ff17723e */ /* 0x000fca00024050ff */
[----:B------:R2:W-:Y:S01]  /*11aa0*/  @P3 STG.E desc[UR44][R4.64+0x24], R23 ;  /* 0x0000241704003986 */ /* 0x0005e2000c10192c */
[----:B------:R-:W-:Y:S05]  /*11ab0*/  @!P2 BRA `(.L_x_45) ;  /* 0x000000000004a947 */ /* 0x000fea0003800000 */
[----:B------:R3:W5:Y:S02]  /*11ac0*/  LDG.E.LTC128B R153, desc[UR44][R8.64+0x20] ;  /* 0x0000202c08997981 */ /* 0x000764000c1e1920 */
.L_x_45:
[----:B------:R-:W-:Y:S05]  /*11ad0*/  BSYNC B1 ;  /* 0x0000000000017941 */ /* 0x000fea0003800000 */
.L_x_44:
[----:B------:R-:W4:Y:S01]  /*11ae0*/  LDL.LU R158, [R1+0x18] ;  /* 0x00001800019e7983 */ /* 0x000f220000300800 */
[----:B--2--5:R-:W-:Y:S01]  /*11af0*/  LOP3.LUT R23, R153, 0xffffe000, RZ, 0xc0, !PT ;  /* 0xffffe00099177812 */ /* 0x024fe200078ec0ff */
[----:B------:R-:W-:Y:S01]  /*11b00*/  BSSY B1, `(.L_x_46) ;  /* 0x0000008000017945 */ /* 0x000fe20003800000 */
[----:B------:R-:W-:-:S03]  /*11b10*/  ISETP.GT.AND P3, PT, R0, 0x9, P0 ;  /* 0x000000090000780c */ /* 0x000fc60000764270 */
[----:B------:R-:W-:-:S04]  /*11b20*/  FMUL R23, R23, R16 ;  /* 0x0000001017177220 */ /* 0x000fc80000400000 */
[----:B----4-:R-:W-:-:S05]  /*11b30*/  FFMA R23, R158, R2, R23 ;  /* 0x000000029e177223 */ /* 0x010fca0000000017 */
[----:B------:R-:W-:-:S05]  /*11b40*/  F2FP.TF32.F32.PACK_B R23, R23 ;  /* 0x00000017ff17723e */ /* 0x000fca00024050ff */
[----:B------:R2:W-:Y:S01]  /*11b50*/  @P2 STG.E desc[UR44][R6.64+0x20], R23 ;  /* 0x0000201706002986 */ /* 0x0005e2000c10192c */
[----:B------:R-:W-:Y:S05]  /*11b60*/  @!P3 BRA `(.L_x_47) ;  /* 0x000000000004b947 */ /* 0x000fea0003800000 */
[----:B------:R4:W5:Y:S02]  /*11b70*/  LDG.E.LTC128B R153, desc[UR44][R8.64+0x24] ;  /* 0x0000242c08997981 */ /* 0x000964000c1e1920 */
.L_x_47:
[----:B------:R-:W-:Y:S05]  /*11b80*/  BSYNC B1 ;  /* 0x0000000000017941 */ /* 0x000fea0003800000 */
.L_x_46:
[----:B------:R-:W3:Y:S01]  /*11b90*/  LDL.LU R158, [R1+0x1c] ;  /* 0x00001c00019e7983 */ /* 0x000ee20000300800 */
[----:B--2--5:R-:W-:Y:S01]  /*11ba0*/  LOP3.LUT R23, R153, 0xffffe000, RZ, 0xc0, !PT ;  /* 0xffffe00099177812 */ /* 0x024fe200078ec0ff */
        /* <DEDUP_REMOVED lines=8> */
.L_x_49:
[----:B------:R-:W-:Y:S05]  /*11c30*/  BSYNC B1 ;  /* 0x0000000000017941 */ /* 0x000fea0003800000 */
.L_x_48:
        /* <DEDUP_REMOVED lines=10> */
.L_x_51:
[----:B------:R-:W-:Y:S05]  /*11ce0*/  BSYNC B1 ;  /* 0x0000000000017941 */ /* 0x000fea0003800000 */
.L_x_50:
        /* <DEDUP_REMOVED lines=10> */
.L_x_53:
[----:B------:R-:W-:Y:S05]  /*11d90*/  BSYNC B1 ;  /* 0x0000000000017941 */ /* 0x000fea0003800000 */
.L_x_52:
        /* <DEDUP_REMOVED lines=10> */
.L_x_55:
[----:B------:R-:W-:Y:S05]  /*11e40*/  BSYNC B1 ;  /* 0x0000000000017941 */ /* 0x000fea0003800000 */
.L_x_54:
        /* <DEDUP_REMOVED lines=10> */
.L_x_57:
[----:B------:R-:W-:Y:S05]  /*11ef0*/  BSYNC B1 ;  /* 0x0000000000017941 */ /* 0x000fea0003800000 */
.L_x_56:
        /* <DEDUP_REMOVED lines=10> */
.L_x_59:
[----:B------:R-:W-:Y:S05]  /*11fa0*/  BSYNC B1 ;  /* 0x0000000000017941 */ /* 0x000fea0003800000 */
.L_x_58:
        /* <DEDUP_REMOVED lines=10> */
.L_x_61:
[----:B------:R-:W-:Y:S05]  /*12050*/  BSYNC B1 ;  /* 0x0000000000017941 */ /* 0x000fea0003800000 */
.L_x_60:
        /* <DEDUP_REMOVED lines=10> */
.L_x_63:
[----:B------:R-:W-:Y:S05]  /*12100*/  BSYNC B1 ;  /* 0x0000000000017941 */ /* 0x000fea0003800000 */
.L_x_62:
        /* <DEDUP_REMOVED lines=10> */
.L_x_65:
[----:B------:R-:W-:Y:S05]  /*121b0*/  BSYNC B1 ;  /* 0x0000000000017941 */ /* 0x000fea0003800000 */
.L_x_64:
        /* <DEDUP_REMOVED lines=10> */
.L_x_67:
[----:B------:R-:W-:Y:S05]  /*12260*/  BSYNC B1 ;  /* 0x0000000000017941 */ /* 0x000fea0003800000 */
.L_x_66:
        /* <DEDUP_REMOVED lines=10> */
.L_x_69:
[----:B------:R-:W-:Y:S05]  /*12310*/  BSYNC B1 ;  /* 0x0000000000017941 */ /* 0x000fea0003800000 */
.L_x_68:
        /* <DEDUP_REMOVED lines=10> */
.L_x_71:
[----:B------:R-:W-:Y:S05]  /*123c0*/  BSYNC B1 ;  /* 0x0000000000017941 */ /* 0x000fea0003800000 */
.L_x_70:
        /* <DEDUP_REMOVED lines=10> */
.L_x_73:
[----:B------:R-:W-:Y:S05]  /*12470*/  BSYNC B1 ;  /* 0x0000000000017941 */ /* 0x000fea0003800000 */
.L_x_72:
        /* <DEDUP_REMOVED lines=10> */
.L_x_75:
[----:B------:R-:W-:Y:S05]  /*12520*/  BSYNC B1 ;  /* 0x0000000000017941 */ /* 0x000fea0003800000 */
.L_x_74:
        /* <DEDUP_REMOVED lines=10> */
.L_x_77:
[----:B------:R-:W-:Y:S05]  /*125d0*/  BSYNC B1 ;  /* 0x0000000000017941 */ /* 0x000fea0003800000 */
.L_x_76:
        /* <DEDUP_REMOVED lines=10> */
.L_x_79:
[----:B------:R-:W-:Y:S05]  /*12680*/  BSYNC B1 ;  /* 0x0000000000017941 */ /* 0x000fea0003800000 */
.L_x_78:
        /* <DEDUP_REMOVED lines=10> */
.L_x_81:
[----:B------:R-:W-:Y:S05]  /*12730*/  BSYNC B1 ;  /* 0x0000000000017941 */ /* 0x000fea0003800000 */
.L_x_80:
        /* <DEDUP_REMOVED lines=10> */
.L_x_83:
[----:B------:R-:W-:Y:S05]  /*127e0*/  BSYNC B1 ;  /* 0x0000000000017941 */ /* 0x000fea0003800000 */
.L_x_82:
        /* <DEDUP_REMOVED lines=10> */
.L_x_85:
[----:B------:R-:W-:Y:S05]  /*12890*/  BSYNC B1 ;  /* 0x0000000000017941 */ /* 0x000fea0003800000 */
.L_x_84:
        /* <DEDUP_REMOVED lines=10> */
.L_x_87:
[----:B------:R-:W-:Y:S05]  /*12940*/  BSYNC B1 ;  /* 0x0000000000017941 */ /* 0x000fea0003800000 */
.L_x_86:
        /* <DEDUP_REMOVED lines=10> */
.L_x_89:
[----:B------:R-:W-:Y:S05]  /*129f0*/  BSYNC B1 ;  /* 0x0000000000017941 */ /* 0x000fea0003800000 */
.L_x_88:
        /* <DEDUP_REMOVED lines=10> */
.L_x_91:
[----:B------:R-:W-:Y:S05]  /*12aa0*/  BSYNC B1 ;  /* 0x0000000000017941 */ /* 0x000fea0003800000 */
.L_x_90:
        /* <DEDUP_REMOVED lines=10> */
.L_x_93:
[----:B------:R-:W-:Y:S05]  /*12b50*/  BSYNC B1 ;  /* 0x0000000000017941 */ /* 0x000fea0003800000 */
.L_x_92:
        /* <DEDUP_REMOVED lines=10> */
.L_x_95:
[----:B------:R-:W-:Y:S05]  /*12c00*/  BSYNC B1 ;  /* 0x0000000000017941 */ /* 0x000fea0003800000 */
.L_x_94:
        /* <DEDUP_REMOVED lines=10> */
.L_x_97:
[----:B------:R-:W-:Y:S05]  /*12cb0*/  BSYNC B1 ;  /* 0x0000000000017941 */ /* 0x000fea0003800000 */
.L_x_96:
        /* <DEDUP_REMOVED lines=10> */
.L_x_99:
[----:B------:R-:W-:Y:S05]  /*12d60*/  BSYNC B1 ;  /* 0x0000000000017941 */ /* 0x000fea0003800000 */
.L_x_98:
        /* <DEDUP_REMOVED lines=10> */
.L_x_101:
[----:B------:R-:W-:Y:S05]  /*12e10*/  BSYNC B1 ;  /* 0x0000000000017941 */ /* 0x000fea0003800000 */
.L_x_100:
        /* <DEDUP_REMOVED lines=10> */
.L_x_103:
[----:B------:R-:W-:Y:S05]  /*12ec0*/  BSYNC B1 ;  /* 0x0000000000017941 */ /* 0x000fea0003800000 */
.L_x_102:
        /* <DEDUP_REMOVED lines=10> */
.L_x_105:
[----:B------:R-:W-:Y:S05]  /*12f70*/  BSYNC B1 ;  /* 0x0000000000017941 */ /* 0x000fea0003800000 */
.L_x_104:
        /* <DEDUP_REMOVED lines=10> */
.L_x_107:
[----:B------:R-:W-:Y:S05]  /*13020*/  BSYNC B1 ;  /* 0x0000000000017941 */ /* 0x000fea0003800000 */
.L_x_106:
        /* <DEDUP_REMOVED lines=10> */
.L_x_109:
[----:B------:R-:W-:Y:S05]  /*130d0*/  BSYNC B1 ;  /* 0x0000000000017941 */ /* 0x000fea0003800000 */
.L_x_108:
        /* <DEDUP_REMOVED lines=10> */
.L_x_111:
[----:B------:R-:W-:Y:S05]  /*13180*/  BSYNC B1 ;  /* 0x0000000000017941 */ /* 0x000fea0003800000 */
.L_x_110:
        /* <DEDUP_REMOVED lines=10> */
.L_x_113:
[----:B------:R-:W-:Y:S05]  /*13230*/  BSYNC B1 ;  /* 0x0000000000017941 */ /* 0x000fea0003800000 */
.L_x_112:
        /* <DEDUP_REMOVED lines=10> */
.L_x_115:
[----:B------:R-:W-:Y:S05]  /*132e0*/  BSYNC B1 ;  /* 0x0000000000017941 */ /* 0x000fea0003800000 */
.L_x_114:
        /* <DEDUP_REMOVED lines=10> */
.L_x_117:
[----:B------:R-:W-:Y:S05]  /*13390*/  BSYNC B1 ;  /* 0x0000000000017941 */ /* 0x000fea0003800000 */
.L_x_116:
        /* <DEDUP_REMOVED lines=10> */
.L_x_119:
[----:B------:R-:W-:Y:S05]  /*13440*/  BSYNC B1 ;  /* 0x0000000000017941 */ /* 0x000fea0003800000 */
.L_x_118:
        /* <DEDUP_REMOVED lines=10> */
.L_x_121:
[----:B------:R-:W-:Y:S05]  /*134f0*/  BSYNC B1 ;  /* 0x0000000000017941 */ /* 0x000fea0003800000 */
.L_x_120:
        /* <DEDUP_REMOVED lines=10> */
.L_x_123:
[----:B------:R-:W-:Y:S05]  /*135a0*/  BSYNC B1 ;  /* 0x0000000000017941 */ /* 0x000fea0003800000 */
.L_x_122:
        /* <DEDUP_REMOVED lines=10> */
.L_x_125:
[----:B------:R-:W-:Y:S05]  /*13650*/  BSYNC B1 ;  /* 0x0000000000017941 */ /* 0x000fea0003800000 */
.L_x_124:
        /* <DEDUP_REMOVED lines=10> */
.L_x_127:
[----:B------:R-:W-:Y:S05]  /*13700*/  BSYNC B1 ;  /* 0x0000000000017941 */ /* 0x000fea0003800000 */
.L_x_126:
        /* <DEDUP_REMOVED lines=10> */
.L_x_129:
[----:B------:R-:W-:Y:S05]  /*137b0*/  BSYNC B1 ;  /* 0x0000000000017941 */ /* 0x000fea0003800000 */
.L_x_128:
[----:B--2---:R-:W2:Y:S01]  /*137c0*/  LDL.LU R23, [R1+0xc0] ;  /* 0x0000c00001177983 */ /* 0x004ea20000300800 */
[----:B-----5:R-:W-:Y:S01]  /*137d0*/  LOP3.LUT R158, R153, 0xffffe000, RZ, 0xc0, !PT ;  /* 0xffffe000999e7812 */ /* 0x020fe200078ec0ff */
[----:B------:R-:W-:Y:S01]  /*137e0*/  BSSY B1, `(.L_x_130) ;  /* 0x0000009000017945 */ /* 0x000fe20003800000 */
[----:B------:R-:W-:-:S03]  /*137f0*/  ISETP.GT.AND P3, PT, R0, 0x61, P1 ;  /* 0x000000610000780c */ /* 0x000fc60000f64270 */
[----:B------:R-:W-:-:S04]  /*13800*/  FMUL R158, R158, R16 ;  /* 0x000000109e9e7220 */ /* 0x000fc80000400000 */
[----:B--2---:R-:W-:Y:S01]  /*13810*/  FFMA R158, R23, R2, R158 ;  /* 0x00000002179e7223 */ /* 0x004fe2000000009e */
[----:B------:R-:W-:-:S04]  /*13820*/  IMAD.MOV.U32 R23, RZ, RZ, R153 ;  /* 0x000000ffff177224 */ /* 0x000fc800078e0099 */
[----:B------:R-:W-:-:S05]  /*13830*/  F2FP.TF32.F32.PACK_B R158, R158 ;  /* 0x0000009eff9e723e */ /* 0x000fca00024050ff */
[----:B------:R2:W-:Y:S01]  /*13840*/  @P2 STG.E desc[UR44][R4.64+0x180], R158 ;  /* 0x0001809e04002986 */ /* 0x0005e2000c10192c */
[----:B------:R-:W-:Y:S05]  /*13850*/  @!P3 BRA `(.L_x_131) ;  /* 0x000000000004b947 */ /* 0x000fea0003800000 */
[----:B------:R0:W5:Y:S02]  /*13860*/  LDG.E.LTC128B R23, desc[UR44][R10.64+0x184] ;  /* 0x0001842c0a177981 */ /* 0x000164000c1e1920 */
.L_x_131:
[----:B------:R-:W-:Y:S05]  /*13870*/  BSYNC B1 ;  /* 0x0000000000017941 */ /* 0x000fea0003800000 */
.L_x_130:
[----:B--2---:R-:W2:Y:S01]  /*13880*/  LDL.LU R158, [R1+0xc4] ;  /* 0x0000c400019e7983 */ /* 0x004ea20000300800 */
[----:B-----5:R-:W-:Y:S01]  /*13890*/  LOP3.LUT R153, R23, 0xffffe000, RZ, 0xc0, !PT ;  /* 0xffffe00017997812 */ /* 0x020fe200078ec0ff */
        /* <DEDUP_REMOVED lines=8> */
.L_x_133:
[----:B------:R-:W-:Y:S05]  /*13920*/  BSYNC B1 ;  /* 0x0000000000017941 */ /* 0x000fea0003800000 */
.L_x_132:
        /* <DEDUP_REMOVED lines=10> */
.L_x_135:
[----:B------:R-:W-:Y:S05]  /*139d0*/  BSYNC B1 ;  /* 0x0000000000017941 */ /* 0x000fea0003800000 */
.L_x_134:
        /* <DEDUP_REMOVED lines=10> */
.L_x_137:
[----:B------:R-:W-:Y:S05]  /*13a80*/  BSYNC B1 ;  /* 0x0000000000017941 */ /* 0x000fea0003800000 */
.L_x_136:
        /* <DEDUP_REMOVED lines=10> */
.L_x_139:
[----:B------:R-:W-:Y:S05]  /*13b30*/  BSYNC B1 ;  /* 0x0000000000017941 */ /* 0x000fea0003800000 */
.L_x_138:
        /* <DEDUP_REMOVED lines=10> */
.L_x_141:
[----:B------:R-:W-:Y:S05]  /*13be0*/  BSYNC B1 ;  /* 0x0000000000017941 */ /* 0x000fea0003800000 */
.L_x_140:
        /* <DEDUP_REMOVED lines=10> */
.L_x_143:
[----:B------:R-:W-:Y:S05]  /*13c90*/  BSYNC B1 ;  /* 0x0000000000017941 */ /* 0x000fea0003800000 */
.L_x_142:
        /* <DEDUP_REMOVED lines=10> */
.L_x_145:
[----:B------:R-:W-:Y:S05]  /*13d40*/  BSYNC B1 ;  /* 0x0000000000017941 */ /* 0x000fea0003800000 */
.L_x_144:
        /* <DEDUP_REMOVED lines=10> */
.L_x_147:
[----:B------:R-:W-:Y:S05]  /*13df0*/  BSYNC B1 ;  /* 0x0000000000017941 */ /* 0x000fea0003800000 */
.L_x_146:
        /* <DEDUP_REMOVED lines=10> */
.L_x_149:
[----:B------:R-:W-:Y:S05]  /*13ea0*/  BSYNC B1 ;  /* 0x0000000000017941 */ /* 0x000fea0003800000 */
.L_x_148:
        /* <DEDUP_REMOVED lines=10> */
.L_x_151:
[----:B------:R-:W-:Y:S05]  /*13f50*/  BSYNC B1 ;  /* 0x0000000000017941 */ /* 0x000fea0003800000 */
.L_x_150:
        /* <DEDUP_REMOVED lines=10> */
.L_x_153:
[----:B------:R-:W-:Y:S05]  /*14000*/  BSYNC B1 ;  /* 0x0000000000017941 */ /* 0x000fea0003800000 */
.L_x_152:
        /* <DEDUP_REMOVED lines=10> */
.L_x_155:
[----:B------:R-:W-:Y:S05]  /*140b0*/  BSYNC B1 ;  /* 0x0000000000017941 */ /* 0x000fea0003800000 */
.L_x_154:
        /* <DEDUP_REMOVED lines=10> */
.L_x_157:
[----:B------:R-:W-:Y:S05]  /*14160*/  BSYNC B1 ;  /* 0x0000000000017941 */ /* 0x000fea0003800000 */
.L_x_156:
        /* <DEDUP_REMOVED lines=10> */
.L_x_159:
[----:B------:R-:W-:Y:S05]  /*14210*/  BSYNC B1 ;  /* 0x0000000000017941 */ /* 0x000fea0003800000 */
.L_x_158:
        /* <DEDUP_REMOVED lines=10> */
.L_x_161:
[----:B------:R-:W-:Y:S05]  /*142c0*/  BSYNC B1 ;  /* 0x0000000000017941 */ /* 0x000fea0003800000 */
.L_x_160:
        /* <DEDUP_REMOVED lines=10> */
.L_x_163:
[----:B------:R-:W-:Y:S05]  /*14370*/  BSYNC B1 ;  /* 0x0000000000017941 */ /* 0x000fea0003800000 */
.L_x_162:
        /* <DEDUP_REMOVED lines=10> */
.L_x_165:
[----:B------:R-:W-:Y:S05]  /*14420*/  BSYNC B1 ;  /* 0x0000000000017941 */ /* 0x000fea0003800000 */
.L_x_164:
        /* <DEDUP_REMOVED lines=10> */
.L_x_167:
[----:B------:R-:W-:Y:S05]  /*144d0*/  BSYNC B1 ;  /* 0x0000000000017941 */ /* 0x000fea0003800000 */
.L_x_166:
        /* <DEDUP_REMOVED lines=10> */
.L_x_169:
[----:B------:R-:W-:Y:S05]  /*14580*/  BSYNC B1 ;  /* 0x0000000000017941 */ /* 0x000fea0003800000 */
.L_x_168:
        /* <DEDUP_REMOVED lines=10> */
.L_x_171:
[----:B------:R-:W-:Y:S05]  /*14630*/  BSYNC B1 ;  /* 0x0000000000017941 */ /* 0x000fea0003800000 */
.L_x_170:
        /* <DEDUP_REMOVED lines=10> */
.L_x_173:
[----:B------:R-:W-:Y:S05]  /*146e0*/  BSYNC B1 ;  /* 0x0000000000017941 */ /* 0x000fea0003800000 */
.L_x_172:
        /* <DEDUP_REMOVED lines=10> */
.L_x_175:
[----:B------:R-:W-:Y:S05]  /*14790*/  BSYNC B1 ;  /* 0x0000000000017941 */ /* 0x000fea0003800000 */
.L_x_174:
        /* <DEDUP_REMOVED lines=10> */
.L_x_177:
[----:B------:R-:W-:Y:S05]  /*14840*/  BSYNC B1 ;  /* 0x0000000000017941 */ /* 0x000fea0003800000 */
.L_x_176:
        /* <DEDUP_REMOVED lines=10> */
.L_x_179:
[----:B------:R-:W-:Y:S05]  /*148f0*/  BSYNC B1 ;  /* 0x0000000000017941 */ /* 0x000fea0003800000 */
.L_x_178:
        /* <DEDUP_REMOVED lines=10> */
.L_x_181:
[----:B------:R-:W-:Y:S05]  /*149a0*/  BSYNC B1 ;  /* 0x0000000000017941 */ /* 0x000fea0003800000 */
.L_x_180:
        /* <DEDUP_REMOVED lines=10> */
.L_x_183:
[----:B------:R-:W-:Y:S05]  /*14a50*/  BSYNC B1 ;  /* 0x0000000000017941 */ /* 0x000fea0003800000 */
.L_x_182:
        /* <DEDUP_REMOVED lines=10> */
.L_x_185:
[----:B------:R-:W-:Y:S05]  /*14b00*/  BSYNC B1 ;  /* 0x0000000000017941 */ /* 0x000fea0003800000 */
.L_x_184:
        /* <DEDUP_REMOVED lines=10> */
.L_x_187:
[----:B------:R-:W-:Y:S05]  /*14bb0*/  BSYNC B1 ;  /* 0x0000000000017941 */ /* 0x000fea0003800000 */
.L_x_186:
        /* <DEDUP_REMOVED lines=10> */
.L_x_189:
[----:B------:R-:W-:Y:S05]  /*14c60*/  BSYNC B1 ;  /* 0x0000000000017941 */ /* 0x000fea0003800000 */
.L_x_188:
        /* <DEDUP_REMOVED lines=10> */
.L_x_191:
[----:B------:R-:W-:Y:S05]  /*14d10*/  BSYNC B1 ;  /* 0x0000000000017941 */ /* 0x000fea0003800000 */
.L_x_190:
        /* <DEDUP_REMOVED lines=10> */
.L_x_193:
[----:B------:R-:W-:Y:S05]  /*14dc0*/  BSYNC B1 ;  /* 0x0000000000017941 */ /* 0x000fea0003800000 */
.L_x_192:
        /* <DEDUP_REMOVED lines=10> */
.L_x_195:
[----:B------:R-:W-:Y:S05]  /*14e70*/  BSYNC B1 ;  /* 0x0000000000017941 */ /* 0x000fea0003800000 */
.L_x_194:
        /* <DEDUP_REMOVED lines=10> */
.L_x_197:
[----:B------:R-:W-:Y:S05]  /*14f20*/  BSYNC B1 ;  /* 0x0000000000017941 */ /* 0x000fea0003800000 */
.L_x_196:
        /* <DEDUP_REMOVED lines=10> */
.L_x_199:
[----:B------:R-:W-:Y:S05]  /*14fd0*/  BSYNC B1 ;  /* 0x0000000000017941 */ /* 0x000fea0003800000 */
.L_x_198:
        /* <DEDUP_REMOVED lines=10> */
.L_x_201:
[----:B------:R-:W-:Y:S05]  /*15080*/  BSYNC B1 ;  /* 0x0000000000017941 */ /* 0x000fea0003800000 */
.L_x_200:
        /* <DEDUP_REMOVED lines=10> */
.L_x_203:
[----:B------:R-:W-:Y:S05]  /*15130*/  BSYNC B1 ;  /* 0x0000000000017941 */ /* 0x000fea0003800000 */
.L_x_202:
        /* <DEDUP_REMOVED lines=10> */
.L_x_205:
[----:B------:R-:W-:Y:S05]  /*151e0*/  BSYNC B1 ;  /* 0x0000000000017941 */ /* 0x000fea0003800000 */
.L_x_204:
        /* <DEDUP_REMOVED lines=10> */
.L_x_207:
[----:B------:R-:W-:Y:S05]  /*15290*/  BSYNC B1 ;  /* 0x0000000000017941 */ /* 0x000fea0003800000 */
.L_x_206:
        /* <DEDUP_REMOVED lines=10> */
.L_x_209:
[----:B------:R-:W-:Y:S05]  /*15340*/  BSYNC B1 ;  /* 0x0000000000017941 */ /* 0x000fea0003800000 */
.L_x_208:
        /* <DEDUP_REMOVED lines=10> */
.L_x_211:
[----:B------:R-:W-:Y:S05]  /*153f0*/  BSYNC B1 ;  /* 0x0000000000017941 */ /* 0x000fea0003800000 */
.L_x_210:
        /* <DEDUP_REMOVED lines=10> */
.L_x_213:
[----:B------:R-:W-:Y:S05]  /*154a0*/  BSYNC B1 ;  /* 0x0000000000017941 */ /* 0x000fea0003800000 */
.L_x_212:
        /* <DEDUP_REMOVED lines=10> */
.L_x_215:
[----:B------:R-:W-:Y:S05]  /*15550*/  BSYNC B1 ;  /* 0x0000000000017941 */ /* 0x000fea0003800000 */
.L_x_214:
        /* <DEDUP_REMOVED lines=10> */
.L_x_217:
[----:B------:R-:W-:Y:S05]  /*15600*/  BSYNC B1 ;  /* 0x0000000000017941 */ /* 0x000fea0003800000 */
.L_x_216:
        /* <DEDUP_REMOVED lines=10> */
.L_x_219:
[----:B------:R-:W-:Y:S05]  /*156b0*/  BSYNC B1 ;  /* 0x0000000000017941 */ /* 0x000fea0003800000 */
.L_x_218:
        /* <DEDUP_REMOVED lines=10> */
.L_x_221:
[----:B------:R-:W-:Y:S05]  /*15760*/  BSYNC B1 ;  /* 0x0000000000017941 */ /* 0x000fea0003800000 */
.L_x_220:
        /* <DEDUP_REMOVED lines=10> */
.L_x_223:
[----:B------:R-:W-:Y:S05]  /*15810*/  BSYNC B1 ;  /* 0x0000000000017941 */ /* 0x000fea0003800000 */
.L_x_222:
        /* <DEDUP_REMOVED lines=10> */
.L_x_225:
[----:B------:R-:W-:Y:S05]  /*158c0*/  BSYNC B1 ;  /* 0x0000000000017941 */ /* 0x000fea0003800000 */
.L_x_224:
        /* <DEDUP_REMOVED lines=10> */
.L_x_227:
[----:B------:R-:W-:Y:S05]  /*15970*/  BSYNC B1 ;  /* 0x0000000000017941 */ /* 0x000fea0003800000 */
.L_x_226:
        /* <DEDUP_REMOVED lines=10> */
.L_x_229:
[----:B------:R-:W-:Y:S05]  /*15a20*/  BSYNC B1 ;  /* 0x0000000000017941 */ /* 0x000fea0003800000 */
.L_x_228:
        /* <DEDUP_REMOVED lines=10> */
.L_x_231:
[----:B------:R-:W-:Y:S05]  /*15ad0*/  BSYNC B1 ;  /* 0x0000000000017941 */ /* 0x000fea0003800000 */
.L_x_230:
        /* <DEDUP_REMOVED lines=10> */
.L_x_233:
[----:B------:R-:W-:Y:S05]  /*15b80*/  BSYNC B1 ;  /* 0x0000000000017941 */ /* 0x000fea0003800000 */
.L_x_232:
        /* <DEDUP_REMOVED lines=10> */
.L_x_235:
[----:B------:R-:W-:Y:S05]  /*15c30*/  BSYNC B1 ;  /* 0x0000000000017941 */ /* 0x000fea0003800000 */
.L_x_234:
        /* <DEDUP_REMOVED lines=10> */
.L_x_237:
[----:B------:R-:W-:Y:S05]  /*15ce0*/  BSYNC B1 ;  /* 0x0000000000017941 */ /* 0x000fea0003800000 */
.L_x_236:
        /* <DEDUP_REMOVED lines=10> */
.L_x_239:
[----:B------:R-:W-:Y:S05]  /*15d90*/  BSYNC B1 ;  /* 0x0000000000017941 */ /* 0x000fea0003800000 */
.L_x_238:
        /* <DEDUP_REMOVED lines=10> */
.L_x_241:
[----:B------:R-:W-:Y:S05]  /*15e40*/  BSYNC B1 ;  /* 0x0000000000017941 */ /* 0x000fea0003800000 */
.L_x_240:
        /* <DEDUP_REMOVED lines=10> */
.L_x_243:
[----:B------:R-:W-:Y:S05]  /*15ef0*/  BSYNC B1 ;  /* 0x0000000000017941 */ /* 0x000fea0003800000 */
.L_x_242:
        /* <DEDUP_REMOVED lines=10> */
.L_x_245:
[----:B------:R-:W-:Y:S05]  /*15fa0*/  BSYNC B1 ;  /* 0x0000000000017941 */ /* 0x000fea0003800000 */
.L_x_244:
        /* <DEDUP_REMOVED lines=10> */
.L_x_247:
[----:B------:R-:W-:Y:S05]  /*16050*/  BSYNC B1 ;  /* 0x0000000000017941 */ /* 0x000fea0003800000 */
.L_x_246:
        /* <DEDUP_REMOVED lines=10> */
.L_x_249:
[----:B------:R-:W-:Y:S05]  /*16100*/  BSYNC B1 ;  /* 0x0000000000017941 */ /* 0x000fea0003800000 */
.L_x_248:
        /* <DEDUP_REMOVED lines=10> */
.L_x_251:
[----:B------:R-:W-:Y:S05]  /*161b0*/  BSYNC B1 ;  /* 0x0000000000017941 */ /* 0x000fea0003800000 */
.L_x_250:
        /* <DEDUP_REMOVED lines=10> */
.L_x_253:
[----:B------:R-:W-:Y:S05]  /*16260*/  BSYNC B1 ;  /* 0x0000000000017941 */ /* 0x000fea0003800000 */
.L_x_252:
        /* <DEDUP_REMOVED lines=10> */
.L_x_255:
[----:B------:R-:W-:Y:S05]  /*16310*/  BSYNC B1 ;  /* 0x0000000000017941 */ /* 0x000fea0003800000 */
.L_x_254:
        /* <DEDUP_REMOVED lines=10> */
.L_x_257:
[----:B------:R-:W-:Y:S05]  /*163c0*/  BSYNC B1 ;  /* 0x0000000000017941 */ /* 0x000fea0003800000 */
.L_x_256:
        /* <DEDUP_REMOVED lines=10> */
.L_x_259:
[----:B------:R-:W-:Y:S05]  /*16470*/  BSYNC B1 ;  /* 0x0000000000017941 */ /* 0x000fea0003800000 */
.L_x_258:
        /* <DEDUP_REMOVED lines=10> */
.L_x_261:
[----:B------:R-:W-:Y:S05]  /*16520*/  BSYNC B1 ;  /* 0x0000000000017941 */ /* 0x000fea0003800000 */
.L_x_260:
        /* <DEDUP_REMOVED lines=10> */
.L_x_263:
[----:B------:R-:W-:Y:S05]  /*165d0*/  BSYNC B1 ;  /* 0x0000000000017941 */ /* 0x000fea0003800000 */
.L_x_262:
        /* <DEDUP_REMOVED lines=10> */
.L_x_265:
[----:B------:R-:W-:Y:S05]  /*16680*/  BSYNC B1 ;  /* 0x0000000000017941 */ /* 0x000fea0003800000 */
.L_x_264:
        /* <DEDUP_REMOVED lines=10> */
.L_x_267:
[----:B------:R-:W-:Y:S05]  /*16730*/  BSYNC B1 ;  /* 0x0000000000017941 */ /* 0x000fea0003800000 */
.L_x_266:
        /* <DEDUP_REMOVED lines=10> */
.L_x_269:
[----:B------:R-:W-:Y:S05]  /*167e0*/  BSYNC B1 ;  /* 0x0000000000017941 */ /* 0x000fea0003800000 */
.L_x_268:
        /* <DEDUP_REMOVED lines=10> */
.L_x_271:
[----:B------:R-:W-:Y:S05]  /*16890*/  BSYNC B1 ;  /* 0x0000000000017941 */ /* 0x000fea0003800000 */
.L_x_270:
        /* <DEDUP_REMOVED lines=10> */
.L_x_273:
[----:B------:R-:W-:Y:S05]  /*16940*/  BSYNC B1 ;  /* 0x0000000000017941 */ /* 0x000fea0003800000 */
.L_x_272:
        /* <DEDUP_REMOVED lines=10> */
.L_x_275:
[----:B------:R-:W-:Y:S05]  /*169f0*/  BSYNC B1 ;  /* 0x0000000000017941 */ /* 0x000fea0003800000 */
.L_x_274:
        /* <DEDUP_REMOVED lines=10> */
.L_x_277:
[----:B------:R-:W-:Y:S05]  /*16aa0*/  BSYNC B1 ;  /* 0x0000000000017941 */ /* 0x000fea0003800000 */
.L_x_276:
        /* <DEDUP_REMOVED lines=10> */
.L_x_279:
[----:B------:R-:W-:Y:S05]  /*16b50*/  BSYNC B1 ;  /* 0x0000000000017941 */ /* 0x000fea0003800000 */
.L_x_278:
        /* <DEDUP_REMOVED lines=10> */
.L_x_281:
[----:B------:R-:W-:Y:S05]  /*16c00*/  BSYNC B1 ;  /* 0x0000000000017941 */ /* 0x000fea0003800000 */
.L_x_280:
        /* <DEDUP_REMOVED lines=10> */
.L_x_283:
[----:B------:R-:W-:Y:S05]  /*16cb0*/  BSYNC B1 ;  /* 0x0000000000017941 */ /* 0x000fea0003800000 */
.L_x_282:
[----:B01-34-:R-:W3:Y:S01]  /*16cc0*/  LDL.LU R10, [R1+0x1f4] ;  /* 0x0001f400010a7983 */ /* 0x01bee20000300800 */
        /* <DEDUP_REMOVED lines=9> */
.L_x_285:
[----:B------:R-:W-:Y:S05]  /*16d60*/  BSYNC B1 ;  /* 0x0000000000017941 */ /* 0x000fea0003800000 */
.L_x_284:
[----:B------:R-:W3:Y:S01]  /*16d70*/  LDL.LU R10, [R1+0x1f8] ;  /* 0x0001f800010a7983 */ /* 0x000ee20000300800 */
[----:B0----5:R-:W-:Y:S01]  /*16d80*/  LOP3.LUT R11, R23, 0xffffe000, RZ, 0xc0, !PT ;  /* 0xffffe000170b7812 */ /* 0x021fe200078ec0ff */
[----:B------:R-:W-:Y:S01]  /*16d90*/  BSSY B1, `(.L_x_286) ;  /* 0x000000b000017945 */ /* 0x000fe20003800000 */
[----:B------:R-:W-:Y:S02]  /*16da0*/  ISETP.GT.AND P1, PT, R0, 0xf9, P0 ;  /* 0x000000f90000780c */ /* 0x000fe40000724270 */
[----:B------:R-:W-:Y:S01]  /*16db0*/  IADD3 R169, P2, R3, 0x80, RZ ;  /* 0x0000008003a97810 */ /* 0x000fe20007f5e0ff */
[----:B------:R-:W-:-:S04]  /*16dc0*/  FMUL R11, R11, R16 ;  /* 0x000000100b0b7220 */ /* 0x000fc80000400000 */
[----:B------:R-:W-:Y:S02]  /*16dd0*/  IMAD.X R3, RZ, RZ, UR7, P2 ;  /* 0x00000007ff037e24 */ /* 0x000fe400090e06ff */
[----:B---3--:R-:W-:Y:S02]  /*16de0*/  FFMA R11, R10, R2, R11 ;  /* 0x000000020a0b7223 */ /* 0x008fe4000000000b */
[----:B------:R-:W-:-:S03]  /*16df0*/  IMAD R10, R3, R14, RZ ;  /* 0x0000000e030a7224 */ /* 0x000fc600078e02ff */
[----:B------:R-:W-:-:S05]  /*16e00*/  F2FP.TF32.F32.PACK_B R11, R11 ;  /* 0x0000000bff0b723e */ /* 0x000fca00024050ff */
[----:B------:R0:W-:Y:S01]  /*16e10*/  @P3 STG.E desc[UR44][R6.64+0x3e0], R11 ;  /* 0x0003e00b06003986 */ /* 0x0001e2000c10192c */
[----:B------:R-:W-:Y:S05]  /*16e20*/  @!P1 BRA `(.L_x_287) ;  /* 0x0000000000049947 */ /* 0x000fea0003800000 */
[----:B------:R3:W5:Y:S02]  /*16e30*/  LDG.E.LTC128B R23, desc[UR44][R8.64+0x3e4] ;  /* 0x0003e42c08177981 */ /* 0x000764000c1e1920 */
.L_x_287:
[----:B------:R-:W-:Y:S05]  /*16e40*/  BSYNC B1 ;  /* 0x0000000000017941 */ /* 0x000fea0003800000 */
.L_x_286:
[----:B0-----:R-:W4:Y:S01]  /*16e50*/  LDL.LU R11, [R1+0x1fc] ;  /* 0x0001fc00010b7983 */ /* 0x001f220000300800 */
[----:B-----5:R-:W-:Y:S01]  /*16e60*/  LOP3.LUT R3, R23, 0xffffe000, RZ, 0xc0, !PT ;  /* 0xffffe00017037812 */ /* 0x020fe200078ec0ff */
[C---:B------:R-:W-:Y:S01]  /*16e70*/  IMAD R167, R169.reuse, R15, R10 ;  /* 0x0000000fa9a77224 */ /* 0x040fe200078e020a */
[----:B------:R-:W-:Y:S01]  /*16e80*/  ISETP.GT.AND P0, PT, R164, 0x80, PT ;  /* 0x00000080a400780c */ /* 0x000fe20003f04270 */
[----:B-1-3--:R-:W-:-:S04]  /*16e90*/  IMAD.WIDE.U32 R8, R169, R14, R20 ;  /* 0x0000000ea9087225 */ /* 0x00afc800078e0014 */
[----:B------:R-:W-:Y:S01]  /*16ea0*/  FMUL R3, R3, R16 ;  /* 0x0000001003037220 */ /* 0x000fe20000400000 */
[----:B------:R-:W-:Y:S02]  /*16eb0*/  ISETP.GT.AND P3, PT, R0, RZ, P0 ;  /* 0x000000ff0000720c */ /* 0x000fe40000764270 */
[----:B------:R-:W-:Y:S02]  /*16ec0*/  IADD3 R9, R9, R167, RZ ;  /* 0x000000a709097210 */ /* 0x000fe40007ffe0ff */
[----:B------:R-:W-:Y:S01]  /*16ed0*/  LEA R10, P2, R8, R12, 0x2 ;  /* 0x0000000c080a7211 */ /* 0x000fe200078410ff */
[----:B----4-:R-:W-:-:S03]  /*16ee0*/  FFMA R15, R11, R2, R3 ;  /* 0x000000020b0f7223 */ /* 0x010fc60000000003 */
[----:B------:R-:W-:Y:S02]  /*16ef0*/  LEA.HI.X R11, R8, R13, R9, 0x2, P2 ;  /* 0x0000000d080b7211 */ /* 0x000fe400010f1409 */
[----:B------:R-:W-:-:S05]  /*16f00*/  F2FP.TF32.F32.PACK_B R15, R15 ;  /* 0x0000000fff0f723e */ /* 0x000fca00024050ff */
[----:B------:R0:W-:Y:S04]  /*16f10*/  @P1 STG.E desc[UR44][R6.64+0x3e4], R15 ;  /* 0x0003e40f06001986 */ /* 0x0001e8000c10192c */
[----:B------:R-:W3:Y:S01]  /*16f20*/  @P3 LDG.E.LTC128B R23, desc[UR44][R10.64] ;  /* 0x0000002c0a173981 */ /* 0x000ee2000c1e1920 */
[----:B------:R-:W-:Y:S01]  /*16f30*/  IMAD.WIDE.U32 R8, R169, R14, R18 ;  /* 0x0000000ea9087225 */ /* 0x000fe200078e0012 */
[----:B------:R-:W-:Y:S01]  /*16f40*/  MOV R158, UR9 ;  /* 0x00000009009e7c02 */ /* 0x000fe20008000f00 */
[----:B------:R-:W-:Y:S01]  /*16f50*/  BSSY B1, `(.L_x_288) ;  /* 0x0000014000017945 */ /* 0x000fe20003800000 */
[----:B------:R-:W-:Y:S01]  /*16f60*/  ISETP.GT.AND P2, PT, R0, 0x1, P0 ;  /* 0x000000010000780c */ /* 0x000fe20000744270 */
[----:B--2---:R-:W-:Y:S02]  /*16f70*/  IMAD.U32 R153, RZ, RZ, UR8 ;  /* 0x00000008ff997e24 */ /* 0x004fe4000f8e00ff */
[----:B------:R-:W-:-:S02]  /*16f80*/  IMAD.IADD R9, R167, 0x1, R9 ;  /* 0x00000001a7097824 */ /* 0x000fc400078e0209 */
[----:B------:R-:W-:Y:S02]  /*16f90*/  IMAD.U32 R165, RZ, RZ, UR8 ;  /* 0x00000008ffa57e24 */ /* 0x000fe4000f8e00ff */
[----:B------:R-:W-:Y:S02]  /*16fa0*/  IMAD.SHL.U32 R153, R153, 0x200, RZ ;  /* 0x0000020099997824 */ /* 0x000fe400078e00ff */
[----:B------:R-:W-:Y:S01]  /*16fb0*/  IMAD.WIDE.U32 R162, R22, UR42, R8 ;  /* 0x0000002a16a27c25 */ /* 0x000fe2000f8e0008 */
[----:B------:R-:W-:Y:S02]  /*16fc0*/  SHF.L.U64.HI R165, R165, 0x9, R158 ;  /* 0x00000009a5a57819 */ /* 0x000fe4000001029e */
[----:B------:R-:W-:Y:S02]  /*16fd0*/  IADD3 R8, P1, R153, R4, RZ ;  /* 0x0000000499087210 */ /* 0x000fe40007f3e0ff */
[----:B0-----:R-:W-:-:S03]  /*16fe0*/  LEA R6, P4, R162, R12, 0x2 ;  /* 0x0000000ca2067211 */ /* 0x001fc600078810ff */
[----:B------:R-:W-:Y:S01]  /*16ff0*/  IMAD.X R9, R165, 0x1, R5, P1 ;  /* 0x00000001a5097824 */ /* 0x000fe200008e0605 */
[----:B---3--:R-:W-:-:S05]  /*17000*/  LOP3.LUT R3, R23, 0xffffe000, RZ, 0xc0, !PT ;  /* 0xffffe00017037812 */ /* 0x008fca00078ec0ff */
[----:B------:R-:W-:-:S04]  /*17010*/  FMUL R3, R3, R16 ;  /* 0x0000001003037220 */ /* 0x000fc80000400000 */
[----:B------:R-:W-:Y:S01]  /*17020*/  FFMA R11, R24, R2, R3 ;  /* 0x00000002180b7223 */ /* 0x000fe20000000003 */
[----:B------:R-:W-:-:S04]  /*17030*/  IMAD.IADD R3, R159, 0x1, R163 ;  /* 0x000000019f037824 */ /* 0x000fc800078e02a3 */
[----:B------:R-:W-:Y:S02]  /*17040*/  F2FP.TF32.F32.PACK_B R11, R11 ;  /* 0x0000000bff0b723e */ /* 0x000fe400024050ff */
[----:B------:R-:W-:-:S03]  /*17050*/  LEA.HI.X R7, R162, R13, R3, 0x2, P4 ;  /* 0x0000000da2077211 */ /* 0x000fc600020f1403 */
[----:B------:R0:W-:Y:S01]  /*17060*/  @P3 STG.E desc[UR44][R8.64], R11 ;  /* 0x0000000b08003986 */ /* 0x0001e2000c10192c */
[----:B------:R-:W-:Y:S05]  /*17070*/  @!P2 BRA `(.L_x_289) ;  /* 0x000000000004a947 */ /* 0x000fea0003800000 */
[----:B------:R1:W5:Y:S02]  /*17080*/  LDG.E.LTC128B R23, desc[UR44][R6.64+0x4] ;  /* 0x0000042c06177981 */ /* 0x000364000c1e1920 */
.L_x_289:
[----:B------:R-:W-:Y:S05]  /*17090*/  BSYNC B1 ;  /* 0x0000000000017941 */ /* 0x000fea0003800000 */
.L_x_288:
[----:B-----5:R-:W-:Y:S01]  /*170a0*/  LOP3.LUT R3, R23, 0xffffe000, RZ, 0xc0, !PT ;  /* 0xffffe00017037812 */ /* 0x020fe200078ec0ff */
[----:B------:R-:W-:Y:S01]  /*170b0*/  IMAD.WIDE.U32 R14, R169, R14, R156 ;  /* 0x0000000ea90e7225 */ /* 0x000fe200078e009c */
[----:B------:R-:W-:Y:S01]  /*170c0*/  ISETP.GT.AND P1, PT, R164, 0x88, PT ;  /* 0x00000088a400780c */ /* 0x000fe20003f24270 */
[----:B------:R-:W-:Y:S02]  /*170d0*/  BSSY B1, `(.L_x_290) ;  /* 0x0000010000017945 */ /* 0x000fe40003800000 */
[----:B------:R-:W-:Y:S01]  /*170e0*/  FMUL R10, R3, R16 ;  /* 0x00000010030a7220 */ /* 0x000fe20000400000 */
[----:B------:R-:W-:Y:S01]  /*170f0*/  ISETP.GT.AND P3, PT, R0, RZ, P1 ;  /* 0x000000ff0000720c */ /* 0x000fe20000f64270 */
[----:B------:R-:W-:Y:S01]  /*17100*/  IMAD.MOV.U32 R3, RZ, RZ, R23 ;  /* 0x000000ffff037224 */ /* 0x000fe200078e0017 */
[----:B------:R-:W-:Y:S01]  /*17110*/  IADD3 R154, P5, R154, R14, RZ ;  /* 0x0000000e9a9a7210 */ /* 0x000fe20007fbe0ff */
[----:B------:R-:W-:Y:S01]  /*17120*/  FFMA R25, R25, R2, R10 ;  /* 0x0000000219197223 */ /* 0x000fe2000000000a */
[----:B------:R-:W-:-:S02]  /*17130*/  IADD3 R167, R167, R15, RZ ;  /* 0x0000000fa7a77210 */ /* 0x000fc40007ffe0ff */
[----:B------:R-:W-:Y:S02]  /*17140*/  IADD3 R14, P4, R18, R14, RZ ;  /* 0x0000000e120e7210 */ /* 0x000fe40007f9e0ff */
[----:B------:R-:W-:Y:S01]  /*17150*/  F2FP.TF32.F32.PACK_B R25, R25 ;  /* 0x00000019ff19723e */ /* 0x000fe200024050ff */
[----:B------:R-:W-:Y:S01]  /*17160*/  IMAD.X R20, R167, 0x1, R21, P5 ;  /* 0x00000001a7147824 */ /* 0x000fe200028e0615 */
[C---:B------:R-:W-:Y:S01]  /*17170*/  LEA R10, P5, R154.reuse, R12, 0x2 ;  /* 0x0000000c9a0a7211 */ /* 0x040fe200078a10ff */
[----:B------:R-:W-:Y:S02]  /*17180*/  IMAD.X R15, R19, 0x1, R167, P4 ;  /* 0x00000001130f7824 */ /* 0x000fe400020e06a7 */
[----:B------:R2:W-:Y:S01]  /*17190*/  @P2 STG.E desc[UR44][R8.64+0x4], R25 ;  /* 0x0000041908002986 */ /* 0x0005e2000c10192c */
[----:B0-----:R-:W-:Y:S01]  /*171a0*/  LEA.HI.X R11, R154, R13, R20, 0x2, P5 ;  /* 0x0000000d9a0b7211 */ /* 0x001fe200028f1414 */
[----:B------:R-:W-:Y:S08]  /*171b0*/  @!P3 BRA `(.L_x_291) ;  /* 0x000000000004b947 */ /* 0x000ff00003800000 */
[----:B------:R0:W5:Y:S02]  /*171c0*/  LDG.E.LTC128B R3, desc[UR44][R10.64] ;  /* 0x0000002c0a037981 */ /* 0x000164000c1e1920 */
.L_x_291:
[----:B------:R-:W-:Y:S05]  /*171d0*/  BSYNC B1 ;  /* 0x0000000000017941 */ /* 0x000fea0003800000 */
.L_x_290:
[----:B0----5:R-:W-:Y:S01]  /*171e0*/  LOP3.LUT R11, R3, 0xffffe000, RZ, 0xc0, !PT ;  /* 0xffffe000030b7812 */ /* 0x021fe200078ec0ff */
[----:B------:R-:W-:Y:S01]  /*171f0*/  IMAD.WIDE.U32 R22, R22, UR42, R14 ;  /* 0x0000002a16167c25 */ /* 0x000fe2000f8e000e */
[----:B------:R-:W-:Y:S01]  /*17200*/  IADD3 R10, P4, R8, R161, RZ ;  /* 0x000000a1080a7210 */ /* 0x000fe20007f9e0ff */
[----:B------:R-:W-:Y:S01]  /*17210*/  BSSY B1, `(.L_x_292) ;  /* 0x000000c000017945 */ /* 0x000fe20003800000 */
[----:B------:R-:W-:Y:S01]  /*17220*/  ISETP.GT.AND P2, PT, R0, 0x1, P1 ;  /* 0x000000010000780c */ /* 0x000fe20000f44270 */
[----:B------:R-:W-:Y:S01]  /*17230*/  FMUL R11, R11, R16 ;  /* 0x000000100b0b7220 */ /* 0x000fe20000400000 */
[----:B------:R-:W-:Y:S02]  /*17240*/  IADD3 R159, R159, R23, RZ ;  /* 0x000000179f9f7210 */ /* 0x000fe40007ffe0ff */
[----:B------:R-:W-:Y:S01]  /*17250*/  LEA R12, P5, R22, R12, 0x2 ;  /* 0x0000000c160c7211 */ /* 0x000fe200078a10ff */
[----:B------:R-:W-:Y:S01]  /*17260*/  FFMA R15, R26, R2, R11 ;  /* 0x000000021a0f7223 */ /* 0x000fe2000000000b */
[----:B------:R-:W-:-:S02]  /*17270*/  IMAD.X R11, R9, 0x1, R160, P4 ;  /* 0x00000001090b7824 */ /* 0x000fc400020e06a0 */
[----:B------:R-:W-:Y:S02]  /*17280*/  LEA.HI.X R13, R22, R13, R159, 0x2, P5 ;  /* 0x0000000d160d7211 */ /* 0x000fe400028f149f */
[----:B------:R-:W-:-:S05]  /*17290*/  F2FP.TF32.F32.PACK_B R15, R15 ;  /* 0x0000000fff0f723e */ /* 0x000fca00024050ff */
[----:B------:R0:W-:Y:S01]  /*172a0*/  @P3 STG.E desc[UR44][R10.64], R15 ;  /* 0x0000000f0a003986 */ /* 0x0001e2000c10192c */
[----:B------:R-:W-:Y:S05]  /*172b0*/  @!P2 BRA `(.L_x_293) ;  /* 0x000000000004a947 */ /* 0x000fea0003800000 */
[----:B------:R3:W5:Y:S02]  /*172c0*/  LDG.E.LTC128B R3, desc[UR44][R12.64+0x4] ;  /* 0x0000042c0c037981 */ /* 0x000764000c1e1920 */
.L_x_293:
[----:B------:R-:W-:Y:S05]  /*172d0*/  BSYNC B1 ;  /* 0x0000000000017941 */ /* 0x000fea0003800000 */
.L_x_292:
[----:B0----5:R-:W-:Y:S01]  /*172e0*/  LOP3.LUT R15, R3, 0xffffe000, RZ, 0xc0, !PT ;  /* 0xffffe000030f7812 */ /* 0x021fe200078ec0ff */
[----:B------:R-:W-:Y:S01]  /*172f0*/  BSSY B1, `(.L_x_294) ;  /* 0x0000008000017945 */ /* 0x000fe20003800000 */
[----:B------:R-:W-:-:S03]  /*17300*/  ISETP.GT.AND P3, PT, R0, 0x8, P0 ;  /* 0x000000080000780c */ /* 0x000fc60000764270 */
[----:B------:R-:W-:-:S04]  /*17310*/  FMUL R14, R15, R16 ;  /* 0x000000100f0e7220 */ /* 0x000fc80000400000 */
[----:B------:R-:W-:-:S05]  /*17320*/  FFMA R27, R27, R2, R14 ;  /* 0x000000021b1b7223 */ /* 0x000fca000000000e */
[----:B------:R-:W-:-:S05]  /*17330*/  F2FP.TF32.F32.PACK_B R27, R27 ;  /* 0x0000001bff1b723e */ /* 0x000fca00024050ff */
[----:B------:R0:W-:Y:S01]  /*17340*/  @P2 STG.E desc[UR44][R10.64+0x4], R27 ;  /* 0x0000041b0a002986 */ /* 0x0001e2000c10192c */
[----:B------:R-:W-:Y:S05]  /*17350*/  @!P3 BRA `(.L_x_295) ;  /* 0x000000000004b947 */ /* 0x000fea0003800000 */
[----:B------:R4:W5:Y:S02]  /*17360*/  LDG.E.LTC128B R3, desc[UR44][R6.64+0x20] ;  /* 0x0000202c06037981 */ /* 0x000964000c1e1920 */
.L_x_295:
[----:B------:R-:W-:Y:S05]  /*17370*/  BSYNC B1 ;  /* 0x0000000000017941 */ /* 0x000fea0003800000 */
.L_x_294:
        /* <DEDUP_REMOVED lines=9> */
.L_x_297:
[----:B------:R-:W-:Y:S05]  /*17410*/  BSYNC B1 ;  /* 0x0000000000017941 */ /* 0x000fea0003800000 */
.L_x_296:
        /* <DEDUP_REMOVED lines=9> */
.L_x_299:
[----:B------:R-:W-:Y:S05]  /*174b0*/  BSYNC B1 ;  /* 0x0000000000017941 */ /* 0x000fea0003800000 */
.L_x_298:
[----:B-----5:R-:W-:Y:S01]  /*174c0*/  LOP3.LUT R11, R3, 0xffffe000, RZ, 0xc0, !PT ;  /* 0xffffe000030b7812 */ /* 0x020fe200078ec0ff */
[----:B------:R-:W-:Y:S01]  /*174d0*/  BSSY B1, `(.L_x_300) ;  /* 0x000000a000017945 */ /* 0x000fe20003800000 */
[----:B------:R-:W-:Y:S02]  /*174e0*/  IADD3 R10, P3, R161, R8, RZ ;  /* 0x00000008a10a7210 */ /* 0x000fe40007f7e0ff */
[----:B------:R-:W-:Y:S01]  /*174f0*/  ISETP.GT.AND P2, PT, R0, 0x9, P1 ;  /* 0x000000090000780c */ /* 0x000fe20000f44270 */
[----:B------:R-:W-:-:S04]  /*17500*/  FMUL R11, R11, R16 ;  /* 0x000000100b0b7220 */ /* 0x000fc80000400000 */
[----:B------:R-:W-:Y:S01]  /*17510*/  FFMA R15, R30, R2, R11 ;  /* 0x000000021e0f7223 */ /* 0x000fe2000000000b */
[----:B------:R-:W-:-:S04]  /*17520*/  IMAD.X R11, R160, 0x1, R9, P3 ;  /* 0x00000001a00b7824 */ /* 0x000fc800018e0609 */
[----:B------:R-:W-:-:S05]  /*17530*/  F2FP.TF32.F32.PACK_B R15, R15 ;  /* 0x0000000fff0f723e */ /* 0x000fca00024050ff */
[----:B------:R0:W-:Y:S01]  /*17540*/  @P4 STG.E desc[UR44][R10.64+0x20], R15 ;  /* 0x0000200f0a004986 */ /* 0x0001e2000c10192c */
[----:B------:R-:W-:Y:S05]  /*17550*/  @!P2 BRA `(.L_x_301) ;  /* 0x000000000004a947 */ /* 0x000fea0003800000 */
[----:B------:R0:W5:Y:S02]  /*17560*/  LDG.E.LTC128B R3, desc[UR44][R12.64+0x24] ;  /* 0x0000242c0c037981 */ /* 0x000164000c1e1920 */
.L_x_301:
[----:B------:R-:W-:Y:S05]  /*17570*/  BSYNC B1 ;  /* 0x0000000000017941 */ /* 0x000fea0003800000 */
.L_x_300:
[----:B0----5:R-:W-:Y:S01]  /*17580*/  LOP3.LUT R11, R3, 0xffffe000, RZ, 0xc0, !PT ;  /* 0xffffe000030b7812 */ /* 0x021fe200078ec0ff */
[----:B------:R-:W-:Y:S01]  /*17590*/  BSSY B1, `(.L_x_302) ;  /* 0x000000a000017945 */ /* 0x000fe20003800000 */
[----:B------:R-:W-:Y:S02]  /*175a0*/  IADD3 R4, P4, P5, R161, R4, R153 ;  /* 0x00000004a1047210 */ /* 0x000fe40007d9e099 */
[----:B------:R-:W-:Y:S01]  /*175b0*/  ISETP.GT.AND P3, PT, R0, 0x10, P0 ;  /* 0x000000100000780c */ /* 0x000fe20000764270 */
[----:B------:R-:W-:Y:S01]  /*175c0*/  FMUL R10, R11, R16 ;  /* 0x000000100b0a7220 */ /* 0x000fe20000400000 */
[----:B------:R-:W-:-:S03]  /*175d0*/  IADD3.X R5, R160, R5, R165, P4, P5 ;  /* 0x00000005a0057210 */ /* 0x000fc600027ea4a5 */
[----:B------:R-:W-:-:S05]  /*175e0*/  FFMA R31, R31, R2, R10 ;  /* 0x000000021f1f7223 */ /* 0x000fca000000000a */
[----:B------:R-:W-:-:S05]  /*175f0*/  F2FP.TF32.F32.PACK_B R31, R31 ;  /* 0x0000001fff1f723e */ /* 0x000fca00024050ff */
[----:B------:R0:W-:Y:S01]  /*17600*/  @P2 STG.E desc[UR44][R4.64+0x24], R31 ;  /* 0x0000241f04002986 */ /* 0x0001e2000c10192c */
[----:B------:R-:W-:Y:S05]  /*17610*/  @!P3 BRA `(.L_x_303) ;  /* 0x000000000004b947 */ /* 0x000fea0003800000 */
[----:B------:R0:W5:Y:S02]  /*17620*/  LDG.E.LTC128B R3, desc[UR44][R6.64+0x40] ;  /* 0x0000402c06037981 */ /* 0x000164000c1e1920 */
.L_x_303:
[----:B------:R-:W-:Y:S05]  /*17630*/  BSYNC B1 ;  /* 0x0000000000017941 */ /* 0x000fea0003800000 */
.L_x_302:
[----:B-----5:R-:W-:Y:S01]  /*17640*/  LOP3.LUT R11, R3, 0xffffe000, RZ, 0xc0, !PT ;  /* 0xffffe000030b7812 */ /* 0x020fe200078ec0ff */
        /* <DEDUP_REMOVED lines=8> */
.L_x_305:
[----:B------:R-:W-:Y:S05]  /*176d0*/  BSYNC B1 ;  /* 0x0000000000017941 */ /* 0x000fea0003800000 */
.L_x_304:
        /* <DEDUP_REMOVED lines=9> */
.L_x_307:
[----:B------:R-:W-:Y:S05]  /*17770*/  BSYNC B1 ;  /* 0x0000000000017941 */ /* 0x000fea0003800000 */
.L_x_306:
        /* <DEDUP_REMOVED lines=9> */
.L_x_309:
[----:B------:R-:W-:Y:S05]  /*17810*/  BSYNC B1 ;  /* 0x0000000000017941 */ /* 0x000fea0003800000 */
.L_x_308:
        /* <DEDUP_REMOVED lines=9> */
.L_x_311:
[----:B------:R-:W-:Y:S05]  /*178b0*/  BSYNC B1 ;  /* 0x0000000000017941 */ /* 0x000fea0003800000 */
.L_x_310:
        /* <DEDUP_REMOVED lines=9> */
.L_x_313:
[----:B------:R-:W-:Y:S05]  /*17950*/  BSYNC B1 ;  /* 0x0000000000017941 */ /* 0x000fea0003800000 */
.L_x_312:
        /* <DEDUP_REMOVED lines=9> */
.L_x_315:
[----:B------:R-:W-:Y:S05]  /*179f0*/  BSYNC B1 ;  /* 0x0000000000017941 */ /* 0x000fea0003800000 */
.L_x_314:
        /* <DEDUP_REMOVED lines=9> */
.L_x_317:
[----:B------:R-:W-:Y:S05]  /*17a90*/  BSYNC B1 ;  /* 0x0000000000017941 */ /* 0x000fea0003800000 */
.L_x_316:
        /* <DEDUP_REMOVED lines=9> */
.L_x_319:
[----:B------:R-:W-:Y:S05]  /*17b30*/  BSYNC B1 ;  /* 0x0000000000017941 */ /* 0x000fea0003800000 */
.L_x_318:
        /* <DEDUP_REMOVED lines=9> */
.L_x_321:
[----:B------:R-:W-:Y:S05]  /*17bd0*/  BSYNC B1 ;  /* 0x0000000000017941 */ /* 0x000fea0003800000 */
.L_x_320:
        /* <DEDUP_REMOVED lines=9> */
.L_x_323:
[----:B------:R-:W-:Y:S05]  /*17c70*/  BSYNC B1 ;  /* 0x0000000000017941 */ /* 0x000fea0003800000 */
.L_x_322:
        /* <DEDUP_REMOVED lines=9> */
.L_x_325:
[----:B------:R-:W-:Y:S05]  /*17d10*/  BSYNC B1 ;  /* 0x0000000000017941 */ /* 0x000fea0003800000 */
.L_x_324:
        /* <DEDUP_REMOVED lines=9> */
.L_x_327:
[----:B------:R-:W-:Y:S05]  /*17db0*/  BSYNC B1 ;  /* 0x0000000000017941 */ /* 0x000fea0003800000 */
.L_x_326:
        /* <DEDUP_REMOVED lines=9> */
.L_x_329:
[----:B------:R-:W-:Y:S05]  /*17e50*/  BSYNC B1 ;  /* 0x0000000000017941 */ /* 0x000fea0003800000 */
.L_x_328:
        /* <DEDUP_REMOVED lines=9> */
.L_x_331:
[----:B------:R-:W-:Y:S05]  /*17ef0*/  BSYNC B1 ;  /* 0x0000000000017941 */ /* 0x000fea0003800000 */
.L_x_330:
        /* <DEDUP_REMOVED lines=9> */
.L_x_333:
[----:B------:R-:W-:Y:S05]  /*17f90*/  BSYNC B1 ;  /* 0x0000000000017941 */ /* 0x000fea0003800000 */
.L_x_332:
        /* <DEDUP_REMOVED lines=9> */
.L_x_335:
[----:B------:R-:W-:Y:S05]  /*18030*/  BSYNC B1 ;  /* 0x0000000000017941 */ /* 0x000fea0003800000 */
.L_x_334:
        /* <DEDUP_REMOVED lines=9> */
.L_x_337:
[----:B------:R-:W-:Y:S05]  /*180d0*/  BSYNC B1 ;  /* 0x0000000000017941 */ /* 0x000fea0003800000 */
.L_x_336:
        /* <DEDUP_REMOVED lines=9> */
.L_x_339:
[----:B------:R-:W-:Y:S05]  /*18170*/  BSYNC B1 ;  /* 0x0000000000017941 */ /* 0x000fea0003800000 */
.L_x_338:
        /* <DEDUP_REMOVED lines=9> */
.L_x_341:
[----:B------:R-:W-:Y:S05]  /*18210*/  BSYNC B1 ;  /* 0x0000000000017941 */ /* 0x000fea0003800000 */
.L_x_340:
        /* <DEDUP_REMOVED lines=9> */
.L_x_343:
[----:B------:R-:W-:Y:S05]  /*182b0*/  BSYNC B1 ;  /* 0x0000000000017941 */ /* 0x000fea0003800000 */
.L_x_342:
        /* <DEDUP_REMOVED lines=9> */
.L_x_345:
[----:B------:R-:W-:Y:S05]  /*18350*/  BSYNC B1 ;  /* 0x0000000000017941 */ /* 0x000fea0003800000 */
.L_x_344:
        /* <DEDUP_REMOVED lines=9> */
.L_x_347:
[----:B------:R-:W-:Y:S05]  /*183f0*/  BSYNC B1 ;  /* 0x0000000000017941 */ /* 0x000fea0003800000 */
.L_x_346:
        /* <DEDUP_REMOVED lines=9> */
.L_x_349:
[----:B------:R-:W-:Y:S05]  /*18490*/  BSYNC B1 ;  /* 0x0000000000017941 */ /* 0x000fea0003800000 */
.L_x_348:
        /* <DEDUP_REMOVED lines=9> */
.L_x_351:
[----:B------:R-:W-:Y:S05]  /*18530*/  BSYNC B1 ;  /* 0x0000000000017941 */ /* 0x000fea0003800000 */
.L_x_350:
        /* <DEDUP_REMOVED lines=9> */
.L_x_353:
[----:B------:R-:W-:Y:S05]  /*185d0*/  BSYNC B1 ;  /* 0x0000000000017941 */ /* 0x000fea0003800000 */
.L_x_352:
        /* <DEDUP_REMOVED lines=9> */
.L_x_355:
[----:B------:R-:W-:Y:S05]  /*18670*/  BSYNC B1 ;  /* 0x0000000000017941 */ /* 0x000fea0003800000 */
.L_x_354:
        /* <DEDUP_REMOVED lines=9> */
.L_x_357:
[----:B------:R-:W-:Y:S05]  /*18710*/  BSYNC B1 ;  /* 0x0000000000017941 */ /* 0x000fea0003800000 */
.L_x_356:
        /* <DEDUP_REMOVED lines=9> */
.L_x_359:
[----:B------:R-:W-:Y:S05]  /*187b0*/  BSYNC B1 ;  /* 0x0000000000017941 */ /* 0x000fea0003800000 */
.L_x_358:
        /* <DEDUP_REMOVED lines=9> */
.L_x_361:
[----:B------:R-:W-:Y:S05]  /*18850*/  BSYNC B1 ;  /* 0x0000000000017941 */ /* 0x000fea0003800000 */
.L_x_360:
        /* <DEDUP_REMOVED lines=9> */
.L_x_363:
[----:B------:R-:W-:Y:S05]  /*188f0*/  BSYNC B1 ;  /* 0x0000000000017941 */ /* 0x000fea0003800000 */
.L_x_362:
        /* <DEDUP_REMOVED lines=9> */
.L_x_365:
[----:B------:R-:W-:Y:S05]  /*18990*/  BSYNC B1 ;  /* 0x0000000000017941 */ /* 0x000fea0003800000 */
.L_x_364:
        /* <DEDUP_REMOVED lines=9> */
.L_x_367:
[----:B------:R-:W-:Y:S05]  /*18a30*/  BSYNC B1 ;  /* 0x0000000000017941 */ /* 0x000fea0003800000 */
.L_x_366:
        /* <DEDUP_REMOVED lines=9> */
.L_x_369:
[----:B------:R-:W-:Y:S05]  /*18ad0*/  BSYNC B1 ;  /* 0x0000000000017941 */ /* 0x000fea0003800000 */
.L_x_368:
        /* <DEDUP_REMOVED lines=9> */
.L_x_371:
[----:B------:R-:W-:Y:S05]  /*18b70*/  BSYNC B1 ;  /* 0x0000000000017941 */ /* 0x000fea0003800000 */
.L_x_370:
        /* <DEDUP_REMOVED lines=9> */
.L_x_373:
[----:B------:R-:W-:Y:S05]  /*18c10*/  BSYNC B1 ;  /* 0x0000000000017941 */ /* 0x000fea0003800000 */
.L_x_372:
        /* <DEDUP_REMOVED lines=9> */
.L_x_375:
[----:B------:R-:W-:Y:S05]  /*18cb0*/  BSYNC B1 ;  /* 0x0000000000017941 */ /* 0x000fea0003800000 */
.L_x_374:
        /* <DEDUP_REMOVED lines=9> */
.L_x_377:
[----:B------:R-:W-:Y:S05]  /*18d50*/  BSYNC B1 ;  /* 0x0000000000017941 */ /* 0x000fea0003800000 */
.L_x_376:
        /* <DEDUP_REMOVED lines=9> */
.L_x_379:
[----:B------:R-:W-:Y:S05]  /*18df0*/  BSYNC B1 ;  /* 0x0000000000017941 */ /* 0x000fea0003800000 */
.L_x_378:
        /* <DEDUP_REMOVED lines=9> */
.L_x_381:
[----:B------:R-:W-:Y:S05]  /*18e90*/  BSYNC B1 ;  /* 0x0000000000017941 */ /* 0x000fea0003800000 */
.L_x_380:
        /* <DEDUP_REMOVED lines=9> */
.L_x_383:
[----:B------:R-:W-:Y:S05]  /*18f30*/  BSYNC B1 ;  /* 0x0000000000017941 */ /* 0x000fea0003800000 */
.L_x_382:
        /* <DEDUP_REMOVED lines=9> */
.L_x_385:
[----:B------:R-:W-:Y:S05]  /*18fd0*/  BSYNC B1 ;  /* 0x0000000000017941 */ /* 0x000fea0003800000 */
.L_x_384:
        /* <DEDUP_REMOVED lines=9> */
.L_x_387:
[----:B------:R-:W-:Y:S05]  /*19070*/  BSYNC B1 ;  /* 0x0000000000017941 */ /* 0x000fea0003800000 */
.L_x_386:
        /* <DEDUP_REMOVED lines=9> */
.L_x_389:
[----:B------:R-:W-:Y:S05]  /*19110*/  BSYNC B1 ;  /* 0x0000000000017941 */ /* 0x000fea0003800000 */
.L_x_388:
        /* <DEDUP_REMOVED lines=9> */
.L_x_391:
[----:B------:R-:W-:Y:S05]  /*191b0*/  BSYNC B1 ;  /* 0x0000000000017941 */ /* 0x000fea0003800000 */
.L_x_390:
        /* <DEDUP_REMOVED lines=9> */
.L_x_393:
[----:B------:R-:W-:Y:S05]  /*19250*/  BSYNC B1 ;  /* 0x0000000000017941 */ /* 0x000fea0003800000 */
.L_x_392:
        /* <DEDUP_REMOVED lines=9> */
.L_x_395:
[----:B------:R-:W-:Y:S05]  /*192f0*/  BSYNC B1 ;  /* 0x0000000000017941 */ /* 0x000fea0003800000 */
.L_x_394:
        /* <DEDUP_REMOVED lines=9> */
.L_x_397:
[----:B------:R-:W-:Y:S05]  /*19390*/  BSYNC B1 ;  /* 0x0000000000017941 */ /* 0x000fea0003800000 */
.L_x_396:
        /* <DEDUP_REMOVED lines=9> */
.L_x_399:
[----:B------:R-:W-:Y:S05]  /*19430*/  BSYNC B1 ;  /* 0x0000000000017941 */ /* 0x000fea0003800000 */
.L_x_398:
        /* <DEDUP_REMOVED lines=9> */
.L_x_401:
[----:B------:R-:W-:Y:S05]  /*194d0*/  BSYNC B1 ;  /* 0x0000000000017941 */ /* 0x000fea0003800000 */
.L_x_400:
        /* <DEDUP_REMOVED lines=9> */
.L_x_403:
[----:B------:R-:W-:Y:S05]  /*19570*/  BSYNC B1 ;  /* 0x0000000000017941 */ /* 0x000fea0003800000 */
.L_x_402:
        /* <DEDUP_REMOVED lines=9> */
.L_x_405:
[----:B------:R-:W-:Y:S05]  /*19610*/  BSYNC B1 ;  /* 0x0000000000017941 */ /* 0x000fea0003800000 */
.L_x_404:
        /* <DEDUP_REMOVED lines=9> */
.L_x_407:
[----:B------:R-:W-:Y:S05]  /*196b0*/  BSYNC B1 ;  /* 0x0000000000017941 */ /* 0x000fea0003800000 */
.L_x_406:
        /* <DEDUP_REMOVED lines=9> */
.L_x_409:
[----:B------:R-:W-:Y:S05]  /*19750*/  BSYNC B1 ;  /* 0x0000000000017941 */ /* 0x000fea0003800000 */
.L_x_408:
        /* <DEDUP_REMOVED lines=9> */
.L_x_411:
[----:B------:R-:W-:Y:S05]  /*197f0*/  BSYNC B1 ;  /* 0x0000000000017941 */ /* 0x000fea0003800000 */
.L_x_410:
        /* <DEDUP_REMOVED lines=9> */
.L_x_413:
[----:B------:R-:W-:Y:S05]  /*19890*/  BSYNC B1 ;  /* 0x0000000000017941 */ /* 0x000fea0003800000 */
.L_x_412:
        /* <DEDUP_REMOVED lines=9> */
.L_x_415:
[----:B------:R-:W-:Y:S05]  /*19930*/  BSYNC B1 ;  /* 0x0000000000017941 */ /* 0x000fea0003800000 */
.L_x_414:
        /* <DEDUP_REMOVED lines=9> */
.L_x_417:
[----:B------:R-:W-:Y:S05]  /*199d0*/  BSYNC B1 ;  /* 0x0000000000017941 */ /* 0x000fea0003800000 */
.L_x_416:
        /* <DEDUP_REMOVED lines=9> */
.L_x_419:
[----:B------:R-:W-:Y:S05]  /*19a70*/  BSYNC B1 ;  /* 0x0000000000017941 */ /* 0x000fea0003800000 */
.L_x_418:
        /* <DEDUP_REMOVED lines=9> */
.L_x_421:
[----:B------:R-:W-:Y:S05]  /*19b10*/  BSYNC B1 ;  /* 0x0000000000017941 */ /* 0x000fea0003800000 */
.L_x_420:
        /* <DEDUP_REMOVED lines=9> */
.L_x_423:
[----:B------:R-:W-:Y:S05]  /*19bb0*/  BSYNC B1 ;  /* 0x0000000000017941 */ /* 0x000fea0003800000 */
.L_x_422:
        /* <DEDUP_REMOVED lines=9> */
.L_x_425:
[----:B------:R-:W-:Y:S05]  /*19c50*/  BSYNC B1 ;  /* 0x0000000000017941 */ /* 0x000fea0003800000 */
.L_x_424:
        /* <DEDUP_REMOVED lines=9> */
.L_x_427:
[----:B------:R-:W-:Y:S05]  /*19cf0*/  BSYNC B1 ;  /* 0x0000000000017941 */ /* 0x000fea0003800000 */
.L_x_426:
        /* <DEDUP_REMOVED lines=9> */
.L_x_429:
[----:B------:R-:W-:Y:S05]  /*19d90*/  BSYNC B1 ;  /* 0x0000000000017941 */ /* 0x000fea0003800000 */
.L_x_428:
        /* <DEDUP_REMOVED lines=9> */
.L_x_431:
[----:B------:R-:W-:Y:S05]  /*19e30*/  BSYNC B1 ;  /* 0x0000000000017941 */ /* 0x000fea0003800000 */
.L_x_430:
        /* <DEDUP_REMOVED lines=9> */
.L_x_433:
[----:B------:R-:W-:Y:S05]  /*19ed0*/  BSYNC B1 ;  /* 0x0000000000017941 */ /* 0x000fea0003800000 */
.L_x_432:
        /* <DEDUP_REMOVED lines=9> */
.L_x_435:
[----:B------:R-:W-:Y:S05]  /*19f70*/  BSYNC B1 ;  /* 0x0000000000017941 */ /* 0x000fea0003800000 */
.L_x_434:
        /* <DEDUP_REMOVED lines=9> */
.L_x_437:
[----:B------:R-:W-:Y:S05]  /*1a010*/  BSYNC B1 ;  /* 0x0000000000017941 */ /* 0x000fea0003800000 */
.L_x_436:
        /* <DEDUP_REMOVED lines=9> */
.L_x_439:
[----:B------:R-:W-:Y:S05]  /*1a0b0*/  BSYNC B1 ;  /* 0x0000000000017941 */ /* 0x000fea0003800000 */
.L_x_438:
        /* <DEDUP_REMOVED lines=9> */
.L_x_441:
[----:B------:R-:W-:Y:S05]  /*1a150*/  BSYNC B1 ;  /* 0x0000000000017941 */ /* 0x000fea0003800000 */
.L_x_440:
        /* <DEDUP_REMOVED lines=9> */
.L_x_443:
[----:B------:R-:W-:Y:S05]  /*1a1f0*/  BSYNC B1 ;  /* 0x0000000000017941 */ /* 0x000fea0003800000 */
.L_x_442:
        /* <DEDUP_REMOVED lines=9> */
.L_x_445:
[----:B------:R-:W-:Y:S05]  /*1a290*/  BSYNC B1 ;  /* 0x0000000000017941 */ /* 0x000fea0003800000 */
.L_x_444:
        /* <DEDUP_REMOVED lines=9> */
.L_x_447:
[----:B------:R-:W-:Y:S05]  /*1a330*/  BSYNC B1 ;  /* 0x0000000000017941 */ /* 0x000fea0003800000 */
.L_x_446:
        /* <DEDUP_REMOVED lines=9> */
.L_x_449:
[----:B------:R-:W-:Y:S05]  /*1a3d0*/  BSYNC B1 ;  /* 0x0000000000017941 */ /* 0x000fea0003800000 */
.L_x_448:
        /* <DEDUP_REMOVED lines=9> */
.L_x_451:
[----:B------:R-:W-:Y:S05]  /*1a470*/  BSYNC B1 ;  /* 0x0000000000017941 */ /* 0x000fea0003800000 */
.L_x_450:
        /* <DEDUP_REMOVED lines=9> */
.L_x_453:
[----:B------:R-:W-:Y:S05]  /*1a510*/  BSYNC B1 ;  /* 0x0000000000017941 */ /* 0x000fea0003800000 */
.L_x_452:
        /* <DEDUP_REMOVED lines=9> */
.L_x_455:
[----:B------:R-:W-:Y:S05]  /*1a5b0*/  BSYNC B1 ;  /* 0x0000000000017941 */ /* 0x000fea0003800000 */
.L_x_454:
        /* <DEDUP_REMOVED lines=9> */
.L_x_457:
[----:B------:R-:W-:Y:S05]  /*1a650*/  BSYNC B1 ;  /* 0x0000000000017941 */ /* 0x000fea0003800000 */
.L_x_456:
        /* <DEDUP_REMOVED lines=9> */
.L_x_459:
[----:B------:R-:W-:Y:S05]  /*1a6f0*/  BSYNC B1 ;  /* 0x0000000000017941 */ /* 0x000fea0003800000 */
.L_x_458:
        /* <DEDUP_REMOVED lines=9> */
.L_x_461:
[----:B------:R-:W-:Y:S05]  /*1a790*/  BSYNC B1 ;  /* 0x0000000000017941 */ /* 0x000fea0003800000 */
.L_x_460:
        /* <DEDUP_REMOVED lines=9> */
.L_x_463:
[----:B------:R-:W-:Y:S05]  /*1a830*/  BSYNC B1 ;  /* 0x0000000000017941 */ /* 0x000fea0003800000 */
.L_x_462:
        /* <DEDUP_REMOVED lines=9> */
.L_x_465:
[----:B------:R-:W-:Y:S05]  /*1a8d0*/  BSYNC B1 ;  /* 0x0000000000017941 */ /* 0x000fea0003800000 */
.L_x_464:
        /* <DEDUP_REMOVED lines=9> */
.L_x_467:
[----:B------:R-:W-:Y:S05]  /*1a970*/  BSYNC B1 ;  /* 0x0000000000017941 */ /* 0x000fea0003800000 */
.L_x_466:
        /* <DEDUP_REMOVED lines=9> */
.L_x_469:
[----:B------:R-:W-:Y:S05]  /*1aa10*/  BSYNC B1 ;  /* 0x0000000000017941 */ /* 0x000fea0003800000 */
.L_x_468:
        /* <DEDUP_REMOVED lines=9> */
.L_x_471:
[----:B------:R-:W-:Y:S05]  /*1aab0*/  BSYNC B1 ;  /* 0x0000000000017941 */ /* 0x000fea0003800000 */
.L_x_470:
        /* <DEDUP_REMOVED lines=9> */
.L_x_473:
[----:B------:R-:W-:Y:S05]  /*1ab50*/  BSYNC B1 ;  /* 0x0000000000017941 */ /* 0x000fea0003800000 */
.L_x_472:
        /* <DEDUP_REMOVED lines=9> */
.L_x_475:
[----:B------:R-:W-:Y:S05]  /*1abf0*/  BSYNC B1 ;  /* 0x0000000000017941 */ /* 0x000fea0003800000 */
.L_x_474:
        /* <DEDUP_REMOVED lines=9> */
.L_x_477:
[----:B------:R-:W-:Y:S05]  /*1ac90*/  BSYNC B1 ;  /* 0x0000000000017941 */ /* 0x000fea0003800000 */
.L_x_476:
        /* <DEDUP_REMOVED lines=9> */
.L_x_479:
[----:B------:R-:W-:Y:S05]  /*1ad30*/  BSYNC B1 ;  /* 0x0000000000017941 */ /* 0x000fea0003800000 */
.L_x_478:
        /* <DEDUP_REMOVED lines=9> */
.L_x_481:
[----:B------:R-:W-:Y:S05]  /*1add0*/  BSYNC B1 ;  /* 0x0000000000017941 */ /* 0x000fea0003800000 */
.L_x_480:
        /* <DEDUP_REMOVED lines=9> */
.L_x_483:
[----:B------:R-:W-:Y:S05]  /*1ae70*/  BSYNC B1 ;  /* 0x0000000000017941 */ /* 0x000fea0003800000 */
.L_x_482:
        /* <DEDUP_REMOVED lines=9> */
.L_x_485:
[----:B------:R-:W-:Y:S05]  /*1af10*/  BSYNC B1 ;  /* 0x0000000000017941 */ /* 0x000fea0003800000 */
.L_x_484:
        /* <DEDUP_REMOVED lines=9> */
.L_x_487:
[----:B------:R-:W-:Y:S05]  /*1afb0*/  BSYNC B1 ;  /* 0x0000000000017941 */ /* 0x000fea0003800000 */
.L_x_486:
        /* <DEDUP_REMOVED lines=9> */
.L_x_489:
[----:B------:R-:W-:Y:S05]  /*1b050*/  BSYNC B1 ;  /* 0x0000000000017941 */ /* 0x000fea0003800000 */
.L_x_488:
        /* <DEDUP_REMOVED lines=9> */
.L_x_491:
[----:B------:R-:W-:Y:S05]  /*1b0f0*/  BSYNC B1 ;  /* 0x0000000000017941 */ /* 0x000fea0003800000 */
.L_x_490:
        /* <DEDUP_REMOVED lines=9> */
.L_x_493:
[----:B------:R-:W-:Y:S05]  /*1b190*/  BSYNC B1 ;  /* 0x0000000000017941 */ /* 0x000fea0003800000 */
.L_x_492:
        /* <DEDUP_REMOVED lines=9> */
.L_x_495:
[----:B------:R-:W-:Y:S05]  /*1b230*/  BSYNC B1 ;  /* 0x0000000000017941 */ /* 0x000fea0003800000 */
.L_x_494:
        /* <DEDUP_REMOVED lines=9> */
.L_x_497:
[----:B------:R-:W-:Y:S05]  /*1b2d0*/  BSYNC B1 ;  /* 0x0000000000017941 */ /* 0x000fea0003800000 */
.L_x_496:
        /* <DEDUP_REMOVED lines=9> */
.L_x_499:
[----:B------:R-:W-:Y:S05]  /*1b370*/  BSYNC B1 ;  /* 0x0000000000017941 */ /* 0x000fea0003800000 */
.L_x_498:
        /* <DEDUP_REMOVED lines=9> */
.L_x_501:
[----:B------:R-:W-:Y:S05]  /*1b410*/  BSYNC B1 ;  /* 0x0000000000017941 */ /* 0x000fea0003800000 */
.L_x_500:
        /* <DEDUP_REMOVED lines=9> */
.L_x_503:
[----:B------:R-:W-:Y:S05]  /*1b4b0*/  BSYNC B1 ;  /* 0x0000000000017941 */ /* 0x000fea0003800000 */
.L_x_502:
        /* <DEDUP_REMOVED lines=9> */
.L_x_505:
[----:B------:R-:W-:Y:S05]  /*1b550*/  BSYNC B1 ;  /* 0x0000000000017941 */ /* 0x000fea0003800000 */
.L_x_504:
        /* <DEDUP_REMOVED lines=9> */
.L_x_507:
[----:B------:R-:W-:Y:S05]  /*1b5f0*/  BSYNC B1 ;  /* 0x0000000000017941 */ /* 0x000fea0003800000 */
.L_x_506:
        /* <DEDUP_REMOVED lines=9> */
.L_x_509:
[----:B------:R-:W-:Y:S05]  /*1b690*/  BSYNC B1 ;  /* 0x0000000000017941 */ /* 0x000fea0003800000 */
.L_x_508:
        /* <DEDUP_REMOVED lines=9> */
.L_x_511:
[----:B------:R-:W-:Y:S05]  /*1b730*/  BSYNC B1 ;  /* 0x0000000000017941 */ /* 0x000fea0003800000 */
.L_x_510:
        /* <DEDUP_REMOVED lines=9> */
.L_x_513:
[----:B------:R-:W-:Y:S05]  /*1b7d0*/  BSYNC B1 ;  /* 0x0000000000017941 */ /* 0x000fea0003800000 */
.L_x_512:
        /* <DEDUP_REMOVED lines=9> */
.L_x_515:
[----:B------:R-:W-:Y:S05]  /*1b870*/  BSYNC B1 ;  /* 0x0000000000017941 */ /* 0x000fea0003800000 */
.L_x_514:
        /* <DEDUP_REMOVED lines=9> */
.L_x_517:
[----:B------:R-:W-:Y:S05]  /*1b910*/  BSYNC B1 ;  /* 0x0000000000017941 */ /* 0x000fea0003800000 */
.L_x_516:
        /* <DEDUP_REMOVED lines=9> */
.L_x_519:
[----:B------:R-:W-:Y:S05]  /*1b9b0*/  BSYNC B1 ;  /* 0x0000000000017941 */ /* 0x000fea0003800000 */
.L_x_518:
        /* <DEDUP_REMOVED lines=9> */
.L_x_521:
[----:B------:R-:W-:Y:S05]  /*1ba50*/  BSYNC B1 ;  /* 0x0000000000017941 */ /* 0x000fea0003800000 */
.L_x_520:
        /* <DEDUP_REMOVED lines=9> */
.L_x_523:
[----:B------:R-:W-:Y:S05]  /*1baf0*/  BSYNC B1 ;  /* 0x0000000000017941 */ /* 0x000fea0003800000 */
.L_x_522:
        /* <DEDUP_REMOVED lines=9> */
.L_x_525:
[----:B------:R-:W-:Y:S05]  /*1bb90*/  BSYNC B1 ;  /* 0x0000000000017941 */ /* 0x000fea0003800000 */
.L_x_524:
        /* <DEDUP_REMOVED lines=9> */
.L_x_527:
[----:B------:R-:W-:Y:S05]  /*1bc30*/  BSYNC B1 ;  /* 0x0000000000017941 */ /* 0x000fea0003800000 */
.L_x_526:
        /* <DEDUP_REMOVED lines=9> */
.L_x_529:
[----:B------:R-:W-:Y:S05]  /*1bcd0*/  BSYNC B1 ;  /* 0x0000000000017941 */ /* 0x000fea0003800000 */
.L_x_528:
        /* <DEDUP_REMOVED lines=9> */
.L_x_531:
[----:B------:R-:W-:Y:S05]  /*1bd70*/  BSYNC B1 ;  /* 0x0000000000017941 */ /* 0x000fea0003800000 */
.L_x_530:
        /* <DEDUP_REMOVED lines=9> */
.L_x_533:
[----:B------:R-:W-:Y:S05]  /*1be10*/  BSYNC B1 ;  /* 0x0000000000017941 */ /* 0x000fea0003800000 */
.L_x_532:
        /* <DEDUP_REMOVED lines=9> */
.L_x_535:
[----:B------:R-:W-:Y:S05]  /*1beb0*/  BSYNC B1 ;  /* 0x0000000000017941 */ /* 0x000fea0003800000 */
.L_x_534:
        /* <DEDUP_REMOVED lines=9> */
.L_x_537:
[----:B------:R-:W-:Y:S05]  /*1bf50*/  BSYNC B1 ;  /* 0x0000000000017941 */ /* 0x000fea0003800000 */
.L_x_536:
[----:B01--45:R-:W-:Y:S01]  /*1bf60*/  LOP3.LUT R7, R3, 0xffffe000, RZ, 0xc0, !PT ;  /* 0xffffe00003077812 */ /* 0x033fe200078ec0ff */
        /* <DEDUP_REMOVED lines=8> */
.L_x_539:
[----:B------:R-:W-:Y:S05]  /*1bff0*/  BSYNC B1 ;  /* 0x0000000000017941 */ /* 0x000fea0003800000 */
.L_x_538:
        /* <DEDUP_REMOVED lines=9> */
.L_x_541:
[----:B------:R-:W-:Y:S05]  /*1c090*/  BSYNC B1 ;  /* 0x0000000000017941 */ /* 0x000fea0003800000 */
.L_x_540:
[----:B------:R-:W-:Y:S05]  /*1c0a0*/  @!P1 BRA `(.L_x_542) ;  /* 0x0000005000909947 */ /* 0x000fea0003800000 */
[----:B-----5:R-:W-:-:S05]  /*1c0b0*/  LOP3.LUT R3, R3, 0xffffe000, RZ, 0xc0, !PT ;  /* 0xffffe00003037812 */ /* 0x020fca00078ec0ff */
[----:B------:R-:W-:-:S04]  /*1c0c0*/  FMUL R0, R3, R16 ;  /* 0x0000001003007220 */ /* 0x000fc80000400000 */
[----:B------:R-:W-:-:S05]  /*1c0d0*/  FFMA R151, R151, R2, R0 ;  /* 0x0000000297977223 */ /* 0x000fca0000000000 */
[----:B------:R-:W-:-:S05]  /*1c0e0*/  F2FP.TF32.F32.PACK_B R151, R151 ;  /* 0x00000097ff97723e */ /* 0x000fca00024050ff */
[----:B------:R0:W-:Y:S01]  /*1c0f0*/  STG.E desc[UR44][R4.64+0x3e4], R151 ;  /* 0x0003e49704007986 */ /* 0x0001e2000c10192c */
[----:B------:R-:W-:Y:S05]  /*1c100*/  BRA `(.L_x_542) ;  /* 0x0000005000787947 */ /* 0x000fea0003800000 */
.L_x_35:
[----:B------:R-:W2:Y:S01]  /*1c110*/  LDL.LU R3, [R1] ;  /* 0x0000000001037983 */ /* 0x000ea20000300800 */
[----:B------:R-:W-:-:S03]  /*1c120*/  ULDC.64 UR4, c[0x0][0x5c0] ;  /* 0x0001700000047ab9 */ /* 0x000fc60000000a00 */
[----:B------:R-:W3:Y:S04]  /*1c130*/  LDL.LU R9, [R1+0x8] ;  /* 0x0000080001097983 */ /* 0x000ee80000300800 */
[----:B------:R-:W4:Y:S04]  /*1c140*/  LDL.LU R8, [R1+0x50] ;  /* 0x0000500001087983 */ /* 0x000f280000300800 */
[----:B------:R0:W-:Y:S04]  /*1c150*/  STL [R1+0x22c], R146 ;  /* 0x00022c9201007387 */ /* 0x0001e80000100800 */
[----:B0-----:R-:W4:Y:S04]  /*1c160*/  LDL.LU R146, [R1+0x70] ;  /* 0x0000700001927983 */ /* 0x001f280000300800 */
[----:B------:R0:W-:Y:S04]  /*1c170*/  STL [R1+0x228], R147 ;  /* 0x0002289301007387 */ /* 0x0001e80000100800 */
[----:B0-----:R-:W4:Y:S04]  /*1c180*/  LDL.LU R147, [R1+0x74] ;  /* 0x0000740001937983 */ /* 0x001f280000300800 */
[----:B------:R-:W4:Y:S04]  /*1c190*/  LDL.LU R235, [R1+0x78] ;  /* 0x0000780001eb7983 */ /* 0x000f280000300800 */
        /* <DEDUP_REMOVED lines=93> */
[----:B------:R0:W-:Y:S04]  /*1c770*/  STL [R1+0x224], R148 ;  /* 0x0002249401007387 */ /* 0x0001e80000100800 */
[----:B0-----:R-:W4:Y:S04]  /*1c780*/  LDL.LU R148, [R1+0x58] ;  /* 0x0000580001947983 */ /* 0x001f280000300800 */
        /* <DEDUP_REMOVED lines=11> */
[----:B0-----:R-:W3:Y:S01]  /*1c840*/  LDL.LU R16, [R1+0x200] ;  /* 0x0002000001107983 */ /* 0x001ee20000300800 */
[----:B--2---:R-:W-:Y:S01]  /*1c850*/  FMUL R3, R3, R2 ;  /* 0x0000000203037220 */ /* 0x004fe20000400000 */
[----:B------:R-:W-:-:S02]  /*1c860*/  LEA R4, P0, R6, UR4, 0x2 ;  /* 0x0000000406047c11 */ /* 0x000fc4000f8010ff */
[----:B------:R-:W2:Y:S02]  /*1c870*/  LDL.LU R7, [R1+0x4] ;  /* 0x0000040001077983 */ /* 0x000ea40000300800 */
[----:B------:R-:W-:Y:S02]  /*1c880*/  LEA.HI.X R5, R6, UR5, R10, 0x2, P0 ;  /* 0x0000000506057c11 */ /* 0x000fe400080f140a */
[----:B------:R-:W-:Y:S01]  /*1c890*/  F2FP.TF32.F32.PACK_B R3, R3 ;  /* 0x00000003ff03723e */ /* 0x000fe200024050ff */
[----:B------:R-:W4:Y:S01]  /*1c8a0*/  LDL.LU R10, [R1+0xb0] ;  /* 0x0000b000010a7983 */ /* 0x000f220000300800 */
[----:B------:R-:W-:-:S03]  /*1c8b0*/  ISETP.GT.AND P0, PT, R0, 0x1, P1 ;  /* 0x000000010000780c */ /* 0x000fc60000f04270 */
[----:B------:R2:W-:Y:S02]  /*1c8c0*/  @P2 STG.E desc[UR44][R4.64], R3 ;  /* 0x0000000304002986 */ /* 0x0005e4000c10192c */
[----:B--2---:R-:W-:-:S05]  /*1c8d0*/  FMUL R3, R7, R2 ;  /* 0x0000000207037220 */ /* 0x004fca0000400000 */
[----:B------:R-:W-:-:S05]  /*1c8e0*/  F2FP.TF32.F32.PACK_B R3, R3 ;  /* 0x00000003ff03723e */ /* 0x000fca00024050ff */
[----:B------:R0:W-:Y:S04]  /*1c8f0*/  @P0 STG.E desc[UR44][R4.64+0x4], R3 ;  /* 0x0000040304000986 */ /* 0x0001e8000c10192c */
[----:B0-----:R-:W2:Y:S01]  /*1c900*/  LDL.LU R3, [R1+0xc] ;  /* 0x00000c0001037983 */ /* 0x001ea20000300800 */
[----:B---3--:R-:W-:Y:S01]  /*1c910*/  ISETP.GT.AND P0, PT, R16, 0x8, PT ;  /* 0x000000081000780c */ /* 0x008fe20003f04270 */
[----:B------:R-:W-:-:S03]  /*1c920*/  USHF.L.U32 UR5, UR8, 0x5, URZ ;  /* 0x0000000508057899 */ /* 0x000fc6000800063f */
[----:B------:R-:W-:Y:S01]  /*1c930*/  ISETP.GT.AND P2, PT, R0, RZ, P0 ;  /* 0x000000ff0000720c */ /* 0x000fe20000744270 */
[----:B------:R-:W-:Y:S01]  /*1c940*/  USHF.L.U64.HI UR4, UR8, 0x5, UR9 ;  /* 0x0000000508047899 */ /* 0x000fe20008010209 */
[----:B------:R-:W-:Y:S01]  /*1c950*/  FMUL R9, R9, R2 ;  /* 0x0000000209097220 */ /* 0x000fe20000400000 */
[----:B------:R-:W-:-:S04]  /*1c960*/  IADD3 R6, P3, R4, UR5, RZ ;  /* 0x0000000504067c10 */ /* 0x000fc8000ff7e0ff */
[----:B------:R-:W-:Y:S02]  /*1c970*/  F2FP.TF32.F32.PACK_B R9, R9 ;  /* 0x00000009ff09723e */ /* 0x000fe400024050ff */
[----:B------:R-:W-:-:S05]  /*1c980*/  IADD3.X R7, R5, UR4, RZ, P3, !PT ;  /* 0x0000000405077c10 */ /* 0x000fca0009ffe4ff */
[----:B------:R0:W-:Y:S01]  /*1c990*/  @P2 STG.E desc[UR44][R6.64], R9 ;  /* 0x0000000906002986 */ /* 0x0001e2000c10192c */
[----:B------:R-:W-:-:S03]  /*1c9a0*/  ISETP.GT.AND P2, PT, R0, 0x1, P0 ;  /* 0x000000010000780c */ /* 0x000fc60000744270 */
[----:B0-----:R-:W3:Y:S01]  /*1c9b0*/  LDL.LU R9, [R1+0xac] ;  /* 0x0000ac0001097983 */ /* 0x001ee20000300800 */
[----:B--2---:R-:W-:-:S05]  /*1c9c0*/  FMUL R3, R3, R2 ;  /* 0x0000000203037220 */ /* 0x004fca0000400000 */
[----:B------:R-:W-:-:S05]  /*1c9d0*/  F2FP.TF32.F32.PACK_B R3, R3 ;  /* 0x00000003ff03723e */ /* 0x000fca00024050ff */
[----:B------:R0:W-:Y:S04]  /*1c9e0*/  @P2 STG.E desc[UR44][R6.64+0x4], R3 ;  /* 0x0000040306002986 */ /* 0x0001e8000c10192c */
[----:B0-----:R-:W2:Y:S01]  /*1c9f0*/  LDL.LU R3, [R1+0x10] ;  /* 0x0000100001037983 */ /* 0x001ea20000300800 */
[----:B------:R-:W-:Y:S01]  /*1ca00*/  ISETP.GT.AND P2, PT, R0, 0x8, P1 ;  /* 0x000000080000780c */ /* 0x000fe20000f44270 */
[----:B--2---:R-:W-:-:S05]  /*1ca10*/  FMUL R3, R3, R2 ;  /* 0x0000000203037220 */ /* 0x004fca0000400000 */
[----:B------:R-:W-:-:S07]  /*1ca20*/  F2FP.TF32.F32.PACK_B R3, R3 ;  /* 0x00000003ff03723e */ /* 0x000fce00024050ff */
        /* <DEDUP_REMOVED lines=77> */
[C---:B------:R-:W-:Y:S02]  /*1cf00*/  ISETP.GT.AND P2, PT, R0.reuse, 0x28, P1 ;  /* 0x000000280000780c */ /* 0x040fe40000f44270 */
[----:B------:R-:W-:Y:S01]  /*1cf10*/  ISETP.GT.AND P3, PT, R0, 0x29, P1 ;  /* 0x000000290000780c */ /* 0x000fe20000f64270 */
[----:B----4-:R-:W-:-:S05]  /*1cf20*/  FMUL R8, R8, R2 ;  /* 0x0000000208087220 */ /* 0x010fca0000400000 */
[----:B------:R-:W-:-:S05]  /*1cf30*/  F2FP.TF32.F32.PACK_B R8, R8 ;  /* 0x00000008ff08723e */ /* 0x000fca00024050ff */
[----:B------:R0:W-:Y:S04]  /*1cf40*/  @P2 STG.E desc[UR44][R4.64+0xa0], R8 ;  /* 0x0000a00804002986 */ /* 0x0001e8000c10192c */
[----:B0-----:R-:W4:Y:S01]  /*1cf50*/  LDL.LU R8, [R1+0xa8] ;  /* 0x0000a80001087983 */ /* 0x001f220000300800 */
[----:B------:R-:W-:Y:S01]  /*1cf60*/  ISETP.GT.AND P2, PT, R0, 0x28, P0 ;  /* 0x000000280000780c */ /* 0x000fe20000744270 */
[-C--:B------:R-:W-:Y:S01]  /*1cf70*/  FMUL R148, R148, R2.reuse ;  /* 0x0000000294947220 */ /* 0x080fe20000400000 */
[----:B------:R-:W-:Y:S01]  /*1cf80*/  ISETP.GT.AND P4, PT, R0, 0x30, P1 ;  /* 0x000000300000780c */ /* 0x000fe20000f84270 */
[-C--:B------:R-:W-:Y:S01]  /*1cf90*/  FMUL R149, R149, R2.reuse ;  /* 0x0000000295957220 */ /* 0x080fe20000400000 */
[-C--:B------:R-:W-:Y:S01]  /*1cfa0*/  FMUL R150, R150, R2.reuse ;  /* 0x0000000296967220 */ /* 0x080fe20000400000 */
[----:B------:R-:W-:Y:S01]  /*1cfb0*/  ISETP.GT.AND P5, PT, R0, 0x31, P1 ;  /* 0x000000310000780c */ /* 0x000fe20000fa4270 */
[----:B------:R-:W-:Y:S01]  /*1cfc0*/  FMUL R151, R151, R2 ;  /* 0x0000000297977220 */ /* 0x000fe20000400000 */
[----:B------:R-:W-:-:S02]  /*1cfd0*/  F2FP.TF32.F32.PACK_B R148, R148 ;  /* 0x00000094ff94723e */ /* 0x000fc400024050ff */
[----:B------:R-:W-:Y:S02]  /*1cfe0*/  F2FP.TF32.F32.PACK_B R149, R149 ;  /* 0x00000095ff95723e */ /* 0x000fe400024050ff */
[----:B------:R-:W-:Y:S02]  /*1cff0*/  F2FP.TF32.F32.PACK_B R150, R150 ;  /* 0x00000096ff96723e */ /* 0x000fe400024050ff */
[----:B------:R-:W-:Y:S01]  /*1d000*/  F2FP.TF32.F32.PACK_B R151, R151 ;  /* 0x00000097ff97723e */ /* 0x000fe200024050ff */
[----:B--2---:R-:W-:-:S05]  /*1d010*/  FMUL R3, R3, R2 ;  /* 0x0000000203037220 */ /* 0x004fca0000400000 */
[----:B------:R-:W-:-:S05]  /*1d020*/  F2FP.TF32.F32.PACK_B R3, R3 ;  /* 0x00000003ff03723e */ /* 0x000fca00024050ff */
[----:B------:R0:W-:Y:S04]  /*1d030*/  @P3 STG.E desc[UR44][R4.64+0xa4], R3 ;  /* 0x0000a40304003986 */ /* 0x0001e8000c10192c */
[----:B0-----:R-:W2:Y:S01]  /*1d040*/  LDL.LU R3, [R1+0xa4] ;  /* 0x0000a40001037983 */ /* 0x001ea20000300800 */
[----:B------:R-:W-:-:S03]  /*1d050*/  ISETP.GT.AND P3, PT, R0, 0x29, P0 ;  /* 0x000000290000780c */ /* 0x000fc60000764270 */
[----:B------:R-:W-:Y:S01]  /*1d060*/  @P2 STG.E desc[UR44][R6.64+0xa0], R148 ;  /* 0x0000a09406002986 */ /* 0x000fe2000c10192c */
[----:B------:R-:W-:Y:S01]  /*1d070*/  ISETP.GT.AND P2, PT, R0, 0x30, P0 ;  /* 0x000000300000780c */ /* 0x000fe20000744270 */
[-C--:B------:R-:W-:Y:S01]  /*1d080*/  FMUL R152, R152, R2.reuse ;  /* 0x0000000298987220 */ /* 0x080fe20000400000 */
[-C--:B------:R-:W-:Y:S01]  /*1d090*/  FMUL R17, R17, R2.reuse ;  /* 0x0000000211117220 */ /* 0x080fe20000400000 */
[-C--:B------:R-:W-:Y:S01]  /*1d0a0*/  FMUL R237, R146, R2.reuse ;  /* 0x0000000292ed7220 */ /* 0x080fe20000400000 */
[-C--:B------:R-:W-:Y:S01]  /*1d0b0*/  FMUL R236, R147, R2.reuse ;  /* 0x0000000293ec7220 */ /* 0x080fe20000400000 */
[----:B------:R-:W-:-:S04]  /*1d0c0*/  FMUL R235, R235, R2 ;  /* 0x00000002ebeb7220 */ /* 0x000fc80000400000 */
[----:B------:R-:W-:Y:S01]  /*1d0d0*/  @P3 STG.E desc[UR44][R6.64+0xa4], R149 ;  /* 0x0000a49506003986 */ /* 0x000fe2000c10192c */
[----:B------:R-:W-:-:S03]  /*1d0e0*/  ISETP.GT.AND P3, PT, R0, 0x31, P0 ;  /* 0x000000310000780c */ /* 0x000fc60000764270 */
[----:B------:R-:W-:Y:S01]  /*1d0f0*/  @P4 STG.E desc[UR44][R4.64+0xc0], R150 ;  /* 0x0000c09604004986 */ /* 0x000fe2000c10192c */
[----:B------:R-:W-:-:S03]  /*1d100*/  ISETP.GT.AND P4, PT, R0, 0x38, P1 ;  /* 0x000000380000780c */ /* 0x000fc60000f84270 */
[----:B------:R-:W-:Y:S01]  /*1d110*/  @P5 STG.E desc[UR44][R4.64+0xc4], R151 ;  /* 0x0000c49704005986 */ /* 0x000fe2000c10192c */
[----:B------:R-:W-:Y:S02]  /*1d120*/  ISETP.GT.AND P5, PT, R0, 0x39, P1 ;  /* 0x000000390000780c */ /* 0x000fe40000fa4270 */
[----:B------:R-:W-:Y:S01]  /*1d130*/  F2FP.TF32.F32.PACK_B R152, R152 ;  /* 0x00000098ff98723e */ /* 0x000fe200024050ff */
[-C--:B------:R-:W-:Y:S01]  /*1d140*/  FMUL R234, R234, R2.reuse ;  /* 0x00000002eaea7220 */ /* 0x080fe20000400000 */
[----:B------:R-:W-:Y:S01]  /*1d150*/  F2FP.TF32.F32.PACK_B R17, R17 ;  /* 0x00000011ff11723e */ /* 0x000fe200024050ff */
[----:B------:R-:W-:Y:S01]  /*1d160*/  FMUL R233, R233, R2 ;  /* 0x00000002e9e97220 */ /* 0x000fe20000400000 */
[----:B------:R-:W-:Y:S01]  /*1d170*/  F2FP.TF32.F32.PACK_B R237, R237 ;  /* 0x000000edffed723e */ /* 0x000fe200024050ff */
[----:B------:R-:W-:Y:S01]  /*1d180*/  @P2 STG.E desc[UR44][R6.64+0xc0], R152 ;  /* 0x0000c09806002986 */ /* 0x000fe2000c10192c */
[C---:B------:R-:W-:Y:S02]  /*1d190*/  ISETP.GT.AND P2, PT, R0.reuse, 0x38, P0 ;  /* 0x000000380000780c */ /* 0x040fe40000744270 */
[----:B------:R-:W-:Y:S01]  /*1d1a0*/  F2FP.TF32.F32.PACK_B R236, R236 ;  /* 0x000000ecffec723e */ /* 0x000fe200024050ff */
[----:B------:R-:W-:Y:S01]  /*1d1b0*/  @P3 STG.E desc[UR44][R6.64+0xc4], R17 ;  /* 0x0000c41106003986 */ /* 0x000fe2000c10192c */
[----:B------:R-:W-:-:S03]  /*1d1c0*/  ISETP.GT.AND P3, PT, R0, 0x39, P0 ;  /* 0x000000390000780c */ /* 0x000fc60000764270 */
[----:B------:R-:W-:Y:S01]  /*1d1d0*/  @P4 STG.E desc[UR44][R4.64+0xe0], R237 ;  /* 0x0000e0ed04004986 */ /* 0x000fe2000c10192c */
[----:B------:R-:W-:-:S03]  /*1d1e0*/  ISETP.GT.AND P4, PT, R0, 0x40, P1 ;  /* 0x000000400000780c */ /* 0x000fc60000f84270 */
[----:B------:R-:W-:Y:S01]  /*1d1f0*/  @P5 STG.E desc[UR44][R4.64+0xe4], R236 ;  /* 0x0000e4ec04005986 */ /* 0x000fe2000c10192c */
[----:B------:R-:W-:Y:S01]  /*1d200*/  ISETP.GT.AND P5, PT, R0, 0x41, P1 ;  /* 0x000000410000780c */ /* 0x000fe20000fa4270 */
[-C--:B------:R-:W-:Y:S01]  /*1d210*/  FMUL R232, R232, R2.reuse ;  /* 0x00000002e8e87220 */ /* 0x080fe20000400000 */
[----:B------:R-:W-:Y:S01]  /*1d220*/  F2FP.TF32.F32.PACK_B R235, R235 ;  /* 0x000000ebffeb723e */ /* 0x000fe200024050ff */
[----:B------:R-:W-:Y:S01]  /*1d230*/  FMUL R231, R231, R2 ;  /* 0x00000002e7e77220 */ /* 0x000fe20000400000 */
        /* <DEDUP_REMOVED lines=9> */
[C---:B------:R-:W-:Y:S01]  /*1d2d0*/  ISETP.GT.AND P4, PT, R0.reuse, 0x48, P1 ;  /* 0x000000480000780c */ /* 0x040fe20000f84270 */
[-C--:B------:R-:W-:Y:S02]  /*1d2e0*/  FMUL R229, R229, R2.reuse ;  /* 0x00000002e5e57220 */ /* 0x080fe40000400000 */
        /* <DEDUP_REMOVED lines=9> */
[----:B------:R-:W-:-:S02]  /*1d380*/  ISETP.GT.AND P2, PT, R0, 0x48, P0 ;  /* 0x000000480000780c */ /* 0x000fc40000744270 */
[----:B------:R-:W-:Y:S01]  /*1d390*/  F2FP.TF32.F32.PACK_B R228, R228 ;  /* 0x000000e4ffe4723e */ /* 0x000fe200024050ff */
[----:B------:R-:W-:Y:S01]  /*1d3a0*/  @P3 STG.E desc[UR44][R6.64+0x104], R230 ;  /* 0x000104e606003986 */ /* 0x000fe2000c10192c */
[----:B------:R-:W-:-:S03]  /*1d3b0*/  ISETP.GT.AND P3, PT, R0, 0x49, P0 ;  /* 0x000000490000780c */ /* 0x000fc60000764270 */
[----:B------:R-:W-:Y:S01]  /*1d3c0*/  @P4 STG.E desc[UR44][R4.64+0x120], R229 ;  /* 0x000120e504004986 */ /* 0x000fe2000c10192c */
[C---:B------:R-:W-:Y:S01]  /*1d3d0*/  ISETP.GT.AND P4, PT, R0.reuse, 0x50, P1 ;  /* 0x000000500000780c */ /* 0x040fe20000f84270 */
[-C--:B------:R-:W-:Y:S02]  /*1d3e0*/  FMUL R225, R225, R2.reuse ;  /* 0x00000002e1e17220 */ /* 0x080fe40000400000 */
[----:B------:R-:W-:Y:S01]  /*1d3f0*/  @P5 STG.E desc[UR44][R4.64+0x124], R228 ;  /* 0x000124e404005986 */ /* 0x000fe2000c10192c */
[----:B------:R-:W-:Y:S02]  /*1d400*/  ISETP.GT.AND P5, PT, R0, 0x51, P1 ;  /* 0x000000510000780c */ /* 0x000fe40000fa4270 */
[----:B------:R-:W-:Y:S01]  /*1d410*/  F2FP.TF32.F32.PACK_B R227, R227 ;  /* 0x000000e3ffe3723e */ /* 0x000fe200024050ff */
[----:B----4-:R-:W-:Y:S01]  /*1d420*/  FMUL R8, R8, R2 ;  /* 0x0000000208087220 */ /* 0x010fe20000400000 */
[----:B------:R-:W-:Y:S01]  /*1d430*/  F2FP.TF32.F32.PACK_B R226, R226 ;  /* 0x000000e2ffe2723e */ /* 0x000fe200024050ff */
[----:B---3--:R-:W-:Y:S01]  /*1d440*/  FMUL R9, R9, R2 ;  /* 0x0000000209097220 */ /* 0x008fe20000400000 */
[----:B------:R-:W-:Y:S01]  /*1d450*/  F2FP.TF32.F32.PACK_B R225, R225 ;  /* 0x000000e1ffe1723e */ /* 0x000fe200024050ff */
[----:B------:R-:W-:Y:S01]  /*1d460*/  @P2 STG.E desc[UR44][R6.64+0x120], R227 ;  /* 0x000120e306002986 */ /* 0x000fe2000c10192c */
[----:B------:R-:W-:-:S03]  /*1d470*/  ISETP.GT.AND P2, PT, R0, 0x50, P0 ;  /* 0x000000500000780c */ /* 0x000fc60000744270 */
[----:B------:R-:W-:Y:S01]  /*1d480*/  @P3 STG.E desc[UR44][R6.64+0x124], R226 ;  /* 0x000124e206003986 */ /* 0x000fe2000c10192c */
[----:B------:R-:W-:-:S03]  /*1d490*/  ISETP.GT.AND P3, PT, R0, 0x51, P0 ;  /* 0x000000510000780c */ /* 0x000fc60000764270 */
[----:B------:R-:W-:Y:S01]  /*1d4a0*/  @P4 STG.E desc[UR44][R4.64+0x140], R225 ;  /* 0x000140e104004986 */ /* 0x000fe2000c10192c */
[----:B------:R-:W-:Y:S01]  /*1d4b0*/  ISETP.GT.AND P4, PT, R0, 0x58, P1 ;  /* 0x000000580000780c */ /* 0x000fe20000f84270 */
[----:B------:R-:W-:Y:S01]  /*1d4c0*/  FMUL R10, R10, R2 ;  /* 0x000000020a0a7220 */ /* 0x000fe20000400000 */
[----:B------:R-:W-:Y:S01]  /*1d4d0*/  F2FP.TF32.F32.PACK_B R8, R8 ;  /* 0x00000008ff08723e */ /* 0x000fe200024050ff */
[-C--:B------:R-:W-:Y:S01]  /*1d4e0*/  FMUL R11, R11, R2.reuse ;  /* 0x000000020b0b7220 */ /* 0x080fe20000400000 */
[----:B------:R-:W-:Y:S01]  /*1d4f0*/  F2FP.TF32.F32.PACK_B R9, R9 ;  /* 0x00000009ff09723e */ /* 0x000fe200024050ff */
        /* <DEDUP_REMOVED lines=67> */
[-C--:B--2---:R-:W-:Y:S01]  /*1d930*/  FMUL R3, R3, R2.reuse ;  /* 0x0000000203037220 */ /* 0x084fe20000400000 */
[-C--:B------:R-:W-:Y:S01]  /*1d940*/  FMUL R177, R177, R2.reuse ;  /* 0x00000002b1b17220 */ /* 0x080fe20000400000 */
[-C--:B------:R-:W-:Y:S01]  /*1d950*/  FMUL R178, R178, R2.reuse ;  /* 0x00000002b2b27220 */ /* 0x080fe20000400000 */
[-C--:B------:R-:W-:Y:S01]  /*1d960*/  FMUL R179, R179, R2.reuse ;  /* 0x00000002b3b37220 */ /* 0x080fe20000400000 */
[-C--:B------:R-:W-:Y:S01]  /*1d970*/  FMUL R180, R180, R2.reuse ;  /* 0x00000002b4b47220 */ /* 0x080fe20000400000 */
[----:B------:R-:W-:Y:S01]  /*1d980*/  F2FP.TF32.F32.PACK_B R3, R3 ;  /* 0x00000003ff03723e */ /* 0x000fe200024050ff */
[-C--:B------:R-:W-:Y:S01]  /*1d990*/  FMUL R181, R181, R2.reuse ;  /* 0x00000002b5b57220 */ /* 0x080fe20000400000 */
[-C--:B------:R-:W-:Y:S01]  /*1d9a0*/  FMUL R182, R182, R2.reuse ;  /* 0x00000002b6b67220 */ /* 0x080fe20000400000 */
[-C--:B------:R-:W-:Y:S01]  /*1d9b0*/  FMUL R183, R183, R2.reuse ;  /* 0x00000002b7b77220 */ /* 0x080fe20000400000 */
[----:B------:R-:W-:Y:S01]  /*1d9c0*/  FMUL R184, R184, R2 ;  /* 0x00000002b8b87220 */ /* 0x000fe20000400000 */
[----:B------:R-:W-:Y:S01]  /*1d9d0*/  @P5 STG.E desc[UR44][R4.64+0x144], R3 ;  /* 0x0001440304005986 */ /* 0x000fe2000c10192c */
[----:B------:R-:W-:-:S03]  /*1d9e0*/  ISETP.GT.AND P5, PT, R0, 0x59, P1 ;  /* 0x000000590000780c */ /* 0x000fc60000fa4270 */
[----:B------:R-:W-:Y:S01]  /*1d9f0*/  @P2 STG.E desc[UR44][R6.64+0x140], R8 ;  /* 0x0001400806002986 */ /* 0x000fe2000c10192c */
[----:B------:R-:W-:-:S03]  /*1da00*/  ISETP.GT.AND P2, PT, R0, 0x58, P0 ;  /* 0x000000580000780c */ /* 0x000fc60000744270 */
[----:B------:R0:W-:Y:S01]  /*1da10*/  @P3 STG.E desc[UR44][R6.64+0x144], R9 ;  /* 0x0001440906003986 */ /* 0x0001e2000c10192c */
[----:B------:R-:W-:-:S03]  /*1da20*/  ISETP.GT.AND P3, PT, R0, 0x59, P0 ;  /* 0x000000590000780c */ /* 0x000fc60000764270 */
[----:B------:R-:W-:Y:S01]  /*1da30*/  @P4 STG.E desc[UR44][R4.64+0x160], R10 ;  /* 0x0001600a04004986 */ /* 0x000fe2000c10192c */
[----:B------:R-:W-:-:S03]  /*1da40*/  ISETP.GT.AND P4, PT, R0, 0x60, P1 ;  /* 0x000000600000780c */ /* 0x000fc60000f84270 */
[----:B------:R1:W-:Y:S01]  /*1da50*/  @P5 STG.E desc[UR44][R4.64+0x164], R11 ;  /* 0x0001640b04005986 */ /* 0x0003e2000c10192c */
[----:B------:R-:W-:-:S03]  /*1da60*/  ISETP.GT.AND P5, PT, R0, 0x61, P1 ;  /* 0x000000610000780c */ /* 0x000fc60000fa4270 */
[----:B------:R-:W-:Y:S01]  /*1da70*/  @P2 STG.E desc[UR44][R6.64+0x160], R12 ;  /* 0x0001600c06002986 */ /* 0x000fe2000c10192c */
        /* <DEDUP_REMOVED lines=61> */
[----:B------:R-:W-:-:S03]  /*1de50*/  ISETP.GT.AND P4, PT, R0, 0xa0, P1 ;  /* 0x000000a00000780c */ /* 0x000fc60000f84270 */
[----:B------:R-:W-:Y:S01]  /*1de60*/  @P5 STG.E desc[UR44][R4.64+0x264], R174 ;  /* 0x000264ae04005986 */ /* 0x000fe2000c10192c */
[----:B------:R-:W-:Y:S02]  /*1de70*/  ISETP.GT.AND P5, PT, R0, 0xa1, P1 ;  /* 0x000000a10000780c */ /* 0x000fe40000fa4270 */
        /* <DEDUP_REMOVED lines=165> */
[C---:B------:R-:W-:Y:S02]  /*1e8d0*/  ISETP.GT.AND P4, PT, R0.reuse, 0xf8, P1 ;  /* 0x000000f80000780c */ /* 0x040fe40000f84270 */
[----:B------:R-:W-:Y:S01]  /*1e8e0*/  ISETP.GT.AND P1, PT, R0, 0xf9, P1 ;  /* 0x000000f90000780c */ /* 0x000fe20000f24270 */
[-C--:B------:R-:W-:Y:S01]  /*1e8f0*/  FMUL R221, R221, R2.reuse ;  /* 0x00000002dddd7220 */ /* 0x080fe20000400000 */
[----:B------:R-:W-:Y:S01]  /*1e900*/  @P5 STG.E desc[UR44][R4.64+0x3c4], R218 ;  /* 0x0003c4da04005986 */ /* 0x000fe2000c10192c */
[-C--:B------:R-:W-:Y:S01]  /*1e910*/  FMUL R222, R222, R2.reuse ;  /* 0x00000002dede7220 */ /* 0x080fe20000400000 */
[----:B------:R-:W-:Y:S01]  /*1e920*/  ISETP.GT.AND P5, PT, R0, 0xf8, P0 ;  /* 0x000000f80000780c */ /* 0x000fe200007a4270 */
[----:B------:R-:W-:Y:S01]  /*1e930*/  FMUL R223, R223, R2 ;  /* 0x00000002dfdf7220 */ /* 0x000fe20000400000 */
[----:B------:R-:W-:Y:S01]  /*1e940*/  F2FP.TF32.F32.PACK_B R219, R219 ;  /* 0x000000dbffdb723e */ /* 0x000fe200024050ff */
[----:B------:R-:W-:Y:S01]  /*1e950*/  USHF.L.U32 UR12, UR8, 0x9, URZ ;  /* 0x00000009080c7899 */ /* 0x000fe2000800063f */
[----:B------:R-:W-:Y:S01]  /*1e960*/  F2FP.TF32.F32.PACK_B R220, R220 ;  /* 0x000000dcffdc723e */ /* 0x000fe200024050ff */
[----:B------:R-:W-:Y:S01]  /*1e970*/  USHF.L.U64.HI UR11, UR8, 0x9, UR9 ;  /* 0x00000009080b7899 */ /* 0x000fe20008010209 */
[----:B------:R-:W-:Y:S01]  /*1e980*/  F2FP.TF32.F32.PACK_B R221, R221 ;  /* 0x000000ddffdd723e */ /* 0x000fe200024050ff */
[----:B------:R-:W-:Y:S01]  /*1e990*/  FMUL R224, R224, R2 ;  /* 0x00000002e0e07220 */ /* 0x000fe20000400000 */
[----:B------:R-:W-:Y:S01]  /*1e9a0*/  F2FP.TF32.F32.PACK_B R222, R222 ;  /* 0x000000deffde723e */ /* 0x000fe200024050ff */
[----:B------:R-:W-:Y:S01]  /*1e9b0*/  @P2 STG.E desc[UR44][R6.64+0x3c0], R219 ;  /* 0x0003c0db06002986 */ /* 0x000fe2000c10192c */
[----:B------:R-:W-:Y:S01]  /*1e9c0*/  F2FP.TF32.F32.PACK_B R223, R223 ;  /* 0x000000dfffdf723e */ /* 0x000fe200024050ff */
[----:B0-----:R-:W-:-:S02]  /*1e9d0*/  IMAD.U32 R9, RZ, RZ, UR12 ;  /* 0x0000000cff097e24 */ /* 0x001fc4000f8e00ff */
[----:B------:R-:W-:Y:S04]  /*1e9e0*/  @P3 STG.E desc[UR44][R6.64+0x3c4], R220 ;  /* 0x0003c4dc06003986 */ /* 0x000fe8000c10192c */
[----:B------:R-:W-:Y:S01]  /*1e9f0*/  @P4 STG.E desc[UR44][R4.64+0x3e0], R221 ;  /* 0x0003e0dd04004986 */ /* 0x000fe2000c10192c */
[----:B------:R-:W-:-:S03]  /*1ea00*/  ISETP.GT.AND P2, PT, R0, 0xf9, P0 ;  /* 0x000000f90000780c */ /* 0x000fc60000744270 */
[----:B------:R0:W-:Y:S01]  /*1ea10*/  @P1 STG.E desc[UR44][R4.64+0x3e4], R222 ;  /* 0x0003e4de04001986 */ /* 0x0001e2000c10192c */
[----:B------:R-:W-:Y:S02]  /*1ea20*/  ISETP.GT.AND P1, PT, R16, 0x80, PT ;  /* 0x000000801000780c */ /* 0x000fe40003f24270 */
[----:B-1----:R-:W-:Y:S01]  /*1ea30*/  MOV R11, UR11 ;  /* 0x0000000b000b7c02 */ /* 0x002fe20008000f00 */
[----:B------:R-:W-:Y:S01]  /*1ea40*/  @P5 STG.E desc[UR44][R6.64+0x3e0], R223 ;  /* 0x0003e0df06005986 */ /* 0x000fe2000c10192c */
[----:B------:R-:W-:Y:S02]  /*1ea50*/  IADD3 R8, P0, P5, R4, UR5, R9 ;  /* 0x0000000504087c10 */ /* 0x000fe4000fd1e009 */
[----:B------:R-:W-:Y:S01]  /*1ea60*/  ISETP.GT.AND P3, PT, R0, RZ, P1 ;  /* 0x000000ff0000720c */ /* 0x000fe20000f64270 */
[-C--:B------:R-:W-:Y:S01]  /*1ea70*/  FMUL R3, R24, R2.reuse ;  /* 0x0000000218037220 */ /* 0x080fe20000400000 */
[----:B------:R-:W-:Y:S01]  /*1ea80*/  IADD3.X R9, R5, UR4, R11, P0, P5 ;  /* 0x0000000405097c10 */ /* 0x000fe200087ea40b */
[-C--:B------:R-:W-:Y:S01]  /*1ea90*/  FMUL R25, R25, R2.reuse ;  /* 0x0000000219197220 */ /* 0x080fe20000400000 */
[-C--:B------:R-:W-:Y:S01]  /*1eaa0*/  FMUL R27, R27, R2.reuse ;  /* 0x000000021b1b7220 */ /* 0x080fe20000400000 */
[----:B0-----:R-:W-:Y:S01]  /*1eab0*/  IADD3 R4, P5, R4, UR12, RZ ;  /* 0x0000000c04047c10 */ /* 0x001fe2000ffbe0ff */
[-C--:B------:R-:W-:Y:S01]  /*1eac0*/  FMUL R29, R29, R2.reuse ;  /* 0x000000021d1d7220 */ /* 0x080fe20000400000 */
[----:B------:R-:W-:Y:S01]  /*1ead0*/  ISETP.GT.AND P4, PT, R0, 0x1, P1 ;  /* 0x000000010000780c */ /* 0x000fe20000f84270 */
[----:B------:R-:W-:Y:S01]  /*1eae0*/  FMUL R31, R31, R2 ;  /* 0x000000021f1f7220 */ /* 0x000fe20000400000 */
[----:B------:R-:W-:Y:S01]  /*1eaf0*/  F2FP.TF32.F32.PACK_B R224, R224 ;  /* 0x000000e0ffe0723e */ /* 0x000fe200024050ff */
[-C--:B------:R-:W-:Y:S01]  /*1eb00*/  FMUL R33, R33, R2.reuse ;  /* 0x0000000221217220 */ /* 0x080fe20000400000 */
[----:B------:R-:W-:Y:S01]  /*1eb10*/  IADD3.X R5, R5, UR11, RZ, P5, !PT ;  /* 0x0000000b05057c10 */ /* 0x000fe2000affe4ff */
[-C--:B------:R-:W-:Y:S01]  /*1eb20*/  FMUL R35, R35, R2.reuse ;  /* 0x0000000223237220 */ /* 0x080fe20000400000 */
[----:B------:R-:W-:Y:S01]  /*1eb30*/  F2FP.TF32.F32.PACK_B R3, R3 ;  /* 0x00000003ff03723e */ /* 0x000fe200024050ff */
[----:B------:R-:W-:Y:S01]  /*1eb40*/  FMUL R37, R37, R2 ;  /* 0x0000000225257220 */ /* 0x000fe20000400000 */
[----:B------:R-:W-:Y:S01]  /*1eb50*/  ISETP.GT.AND P0, PT, R16, 0x88, PT ;  /* 0x000000881000780c */ /* 0x000fe20003f04270 */
[----:B------:R-:W-:Y:S01]  /*1eb60*/  @P2 STG.E desc[UR44][R6.64+0x3e4], R224 ;  /* 0x0003e4e006002986 */ /* 0x000fe2000c10192c */
[----:B------:R-:W-:-:S02]  /*1eb70*/  F2FP.TF32.F32.PACK_B R25, R25 ;  /* 0x00000019ff19723e */ /* 0x000fc400024050ff */
[C---:B------:R-:W-:Y:S01]  /*1eb80*/  ISETP.GT.AND P2, PT, R0.reuse, RZ, P0 ;  /* 0x000000ff0000720c */ /* 0x040fe20000744270 */
[----:B------:R0:W-:Y:S01]  /*1eb90*/  @P3 STG.E desc[UR44][R4.64], R3 ;  /* 0x0000000304003986 */ /* 0x0001e2000c10192c */
[----:B------:R-:W-:Y:S01]  /*1eba0*/  ISETP.GT.AND P3, PT, R0, 0x1, P0 ;  /* 0x000000010000780c */ /* 0x000fe20000764270 */
[-C--:B------:R-:W-:Y:S01]  /*1ebb0*/  FMUL R13, R26, R2.reuse ;  /* 0x000000021a0d7220 */ /* 0x080fe20000400000 */
[----:B------:R-:W-:Y:S01]  /*1ebc0*/  IADD3 R10, P5, R4, UR5, RZ ;  /* 0x00000005040a7c10 */ /* 0x000fe2000ffbe0ff */
[----:B------:R-:W-:Y:S01]  /*1ebd0*/  @P4 STG.E desc[UR44][R4.64+0x4], R25 ;  /* 0x0000041904004986 */ /* 0x000fe2000c10192c */
[----:B------:R-:W-:Y:S02]  /*1ebe0*/  ISETP.GT.AND P4, PT, R0, 0x8, P1 ;  /* 0x000000080000780c */ /* 0x000fe40000f84270 */
[----:B------:R-:W-:Y:S01]  /*1ebf0*/  IADD3.X R11, R5, UR4, RZ, P5, !PT ;  /* 0x00000004050b7c10 */ /* 0x000fe2000affe4ff */
[-C--:B------:R-:W-:Y:S01]  /*1ec00*/  FMUL R39, R39, R2.reuse ;  /* 0x0000000227277220 */ /* 0x080fe20000400000 */
[----:B------:R-:W-:Y:S01]  /*1ec10*/  F2FP.TF32.F32.PACK_B R13, R13 ;  /* 0x0000000dff0d723e */ /* 0x000fe200024050ff */
[-C--:B------:R-:W-:Y:S01]  /*1ec20*/  FMUL R15, R28, R2.reuse ;  /* 0x000000021c0f7220 */ /* 0x080fe20000400000 */
[----:B------:R-:W-:Y:S01]  /*1ec30*/  F2FP.TF32.F32.PACK_B R27, R27 ;  /* 0x0000001bff1b723e */ /* 0x000fe200024050ff */
[----:B------:R-:W-:Y:S01]  /*1ec40*/  FMUL R41, R41, R2 ;  /* 0x0000000229297220 */ /* 0x000fe20000400000 */
[----:B------:R-:W-:Y:S01]  /*1ec50*/  ISETP.GT.AND P5, PT, R0, 0x9, P1 ;  /* 0x000000090000780c */ /* 0x000fe20000fa4270 */
[----:B------:R-:W-:Y:S01]  /*1ec60*/  @P2 STG.E desc[UR44][R10.64], R13 ;  /* 0x0000000d0a002986 */ /* 0x000fe2000c10192c */
[----:B------:R-:W-:-:S03]  /*1ec70*/  F2FP.TF32.F32.PACK_B R15, R15 ;  /* 0x0000000fff0f723e */ /* 0x000fc600024050ff */
[----:B------:R1:W-:Y:S01]  /*1ec80*/  @P3 STG.E desc[UR44][R10.64+0x4], R27 ;  /* 0x0000041b0a003986 */ /* 0x0003e2000c10192c */
[----:B------:R-:W-:Y:S01]  /*1ec90*/  ISETP.GT.AND P3, PT, R0, 0x8, P0 ;  /* 0x000000080000780c */ /* 0x000fe20000764270 */
[-C--:B0-----:R-:W-:Y:S01]  /*1eca0*/  FMUL R3, R30, R2.reuse ;  /* 0x000000021e037220 */ /* 0x081fe20000400000 */
[----:B------:R-:W-:Y:S01]  /*1ecb0*/  IADD3 R6, P2, R4, UR5, RZ ;  /* 0x0000000504067c10 */ /* 0x000fe2000ff5e0ff */
[----:B------:R-:W-:Y:S01]  /*1ecc0*/  @P4 STG.E desc[UR44][R4.64+0x20], R15 ;  /* 0x0000200f04004986 */ /* 0x000fe2000c10192c */
[----:B------:R-:W-:Y:S02]  /*1ecd0*/  ISETP.GT.AND P4, PT, R0, 0x9, P0 ;  /* 0x000000090000780c */ /* 0x000fe40000784270 */
[----:B------:R-:W-:Y:S01]  /*1ece0*/  F2FP.TF32.F32.PACK_B R29, R29 ;  /* 0x0000001dff1d723e */ /* 0x000fe200024050ff */
[-C--:B------:R-:W-:Y:S01]  /*1ecf0*/  FMUL R43, R43, R2.reuse ;  /* 0x000000022b2b7220 */ /* 0x080fe20000400000 */
[----:B------:R-:W-:Y:S01]  /*1ed00*/  IADD3.X R7, R5, UR4, RZ, P2, !PT ;  /* 0x0000000405077c10 */ /* 0x000fe200097fe4ff */
[----:B------:R-:W-:Y:S01]  /*1ed10*/  FMUL R45, R45, R2 ;  /* 0x000000022d2d7220 */ /* 0x000fe20000400000 */
[----:B------:R-:W-:Y:S01]  /*1ed20*/  F2FP.TF32.F32.PACK_B R3, R3 ;  /* 0x00000003ff03723e */ /* 0x000fe200024050ff */
[----:B------:R-:W-:Y:S01]  /*1ed30*/  @P5 STG.E desc[UR44][R4.64+0x24], R29 ;  /* 0x0000241d04005986 */ /* 0x000fe2000c10192c */
[----:B------:R-:W-:-:S03]  /*1ed40*/  F2FP.TF32.F32.PACK_B R31, R31 ;  /* 0x0000001fff1f723e */ /* 0x000fc600024050ff */
[----:B------:R0:W-:Y:S01]  /*1ed50*/  @P3 STG.E desc[UR44][R6.64+0x20], R3 ;  /* 0x0000200306003986 */ /* 0x0001e2000c10192c */
[C---:B------:R-:W-:Y:S02]  /*1ed60*/  ISETP.GT.AND P3, PT, R0.reuse, 0x10, P0 ;  /* 0x000000100000780c */ /* 0x040fe40000764270 */
[C---:B------:R-:W-:Y:S01]  /*1ed70*/  ISETP.GT.AND P5, PT, R0.reuse, 0x10, P1 ;  /* 0x000000100000780c */ /* 0x040fe20000fa4270 */
[----:B------:R-:W-:Y:S01]  /*1ed80*/  @P4 STG.E desc[UR44][R8.64+0x24], R31 ;  /* 0x0000241f08004986 */ /* 0x000fe2000c10192c */
[----:B------:R-:W-:Y:S01]  /*1ed90*/  ISETP.GT.AND P2, PT, R0, 0x11, P1 ;  /* 0x000000110000780c */ /* 0x000fe20000f44270 */
[-C--:B------:R-:W-:Y:S01]  /*1eda0*/  FMUL R19, R32, R2.reuse ;  /* 0x0000000220137220 */ /* 0x080fe20000400000 */
[----:B------:R-:W-:Y:S01]  /*1edb0*/  ISETP.GT.AND P4, PT, R0, 0x11, P0 ;  /* 0x000000110000780c */ /* 0x000fe20000784270 */
[-C--:B-1----:R-:W-:Y:S01]  /*1edc0*/  FMUL R11, R34, R2.reuse ;  /* 0x00000002220b7220 */ /* 0x082fe20000400000 */
[----:B------:R-:W-:Y:S01]  /*1edd0*/  F2FP.TF32.F32.PACK_B R33, R33 ;  /* 0x00000021ff21723e */ /* 0x000fe200024050ff */
[-C--:B------:R-:W-:Y:S01]  /*1ede0*/  FMUL R47, R47, R2.reuse ;  /* 0x000000022f2f7220 */ /* 0x080fe20000400000 */
[----:B------:R-:W-:Y:S01]  /*1edf0*/  F2FP.TF32.F32.PACK_B R19, R19 ;  /* 0x00000013ff13723e */ /* 0x000fe200024050ff */
[----:B------:R-:W-:Y:S01]  /*1ee00*/  FMUL R49, R49, R2 ;  /* 0x0000000231317220 */ /* 0x000fe20000400000 */
[----:B------:R-:W-:Y:S01]  /*1ee10*/  F2FP.TF32.F32.PACK_B R11, R11 ;  /* 0x0000000bff0b723e */ /* 0x000fe200024050ff */
[----:B0-----:R-:W-:-:S02]  /*1ee20*/  @P3 IMAD.MOV.U32 R6, RZ, RZ, R8 ;  /* 0x000000ffff063224 */ /* 0x001fc400078e0008 */
[----:B------:R-:W-:Y:S01]  /*1ee30*/  FMUL R51, R51, R2 ;  /* 0x0000000233337220 */ /* 0x000fe20000400000 */
[----:B------:R-:W-:Y:S01]  /*1ee40*/  @P3 IMAD.MOV.U32 R7, RZ, RZ, R9 ;  /* 0x000000ffff073224 */ /* 0x000fe200078e0009 */
[----:B------:R-:W-:Y:S01]  /*1ee50*/  @P5 STG.E desc[UR44][R4.64+0x40], R19 ;  /* 0x0000401304005986 */ /* 0x000fe2000c10192c */
[----:B------:R-:W-:-:S03]  /*1ee60*/  F2FP.TF32.F32.PACK_B R35, R35 ;  /* 0x00000023ff23723e */ /* 0x000fc600024050ff */
[----:B------:R-:W-:Y:S04]  /*1ee70*/  @P2 STG.E desc[UR44][R4.64+0x44], R33 ;  /* 0x0000442104002986 */ /* 0x000fe8000c10192c */
[----:B------:R0:W-:Y:S01]  /*1ee80*/  @P3 STG.E desc[UR44][R6.64+0x40], R11 ;  /* 0x0000400b06003986 */ /* 0x0001e2000c10192c */
[C---:B------:R-:W-:Y:S02]  /*1ee90*/  ISETP.GT.AND P3, PT, R0.reuse, 0x18, P0 ;  /* 0x000000180000780c */ /* 0x040fe40000764270 */
[C---:B------:R-:W-:Y:S01]  /*1eea0*/  ISETP.GT.AND P5, PT, R0.reuse, 0x18, P1 ;  /* 0x000000180000780c */ /* 0x040fe20000fa4270 */
[-C--:B------:R-:W-:Y:S01]  /*1eeb0*/  FMUL R53, R53, R2.reuse ;  /* 0x0000000235357220 */ /* 0x080fe20000400000 */
[----:B------:R-:W-:Y:S01]  /*1eec0*/  ISETP.GT.AND P2, PT, R0, 0x19, P1 ;  /* 0x000000190000780c */ /* 0x000fe20000f44270 */
[-C--:B------:R-:W-:Y:S01]  /*1eed0*/  FMUL R55, R55, R2.reuse ;  /* 0x0000000237377220 */ /* 0x080fe20000400000 */
[-C--:B------:R-:W-:Y:S01]  /*1eee0*/  FMUL R57, R57, R2.reuse ;  /* 0x0000000239397220 */ /* 0x080fe20000400000 */
[-C--:B------:R-:W-:Y:S01]  /*1eef0*/  FMUL R59, R59, R2.reuse ;  /* 0x000000023b3b7220 */ /* 0x080fe20000400000 */
[-C--:B------:R-:W-:Y:S01]  /*1ef00*/  FMUL R61, R61, R2.reuse ;  /* 0x000000023d3d7220 */ /* 0x080fe20000400000 */
[-C--:B------:R-:W-:Y:S01]  /*1ef10*/  FMUL R63, R63, R2.reuse ;  /* 0x000000023f3f7220 */ /* 0x080fe20000400000 */
[-C--:B------:R-:W-:Y:S01]  /*1ef20*/  FMUL R65, R65, R2.reuse ;  /* 0x0000000241417220 */ /* 0x080fe20000400000 */
[----:B0-----:R-:W-:Y:S01]  /*1ef30*/  @P4 IMAD.MOV.U32 R6, RZ, RZ, R8 ;  /* 0x000000ffff064224 */ /* 0x001fe200078e0008 */
[----:B------:R-:W-:Y:S01]  /*1ef40*/  @P4 MOV R7, R9 ;  /* 0x0000000900074202 */ /* 0x000fe20000000f00 */
[-C--:B------:R-:W-:Y:S01]  /*1ef50*/  FMUL R13, R36, R2.reuse ;  /* 0x00000002240d7220 */ /* 0x080fe20000400000 */
[-C--:B------:R-:W-:Y:S01]  /*1ef60*/  FMUL R3, R38, R2.reuse ;  /* 0x0000000226037220 */ /* 0x080fe20000400000 */
[-C--:B------:R-:W-:Y:S01]  /*1ef70*/  FMUL R67, R67, R2.reuse ;  /* 0x0000000243437220 */ /* 0x080fe20000400000 */
[----:B------:R-:W-:Y:S01]  /*1ef80*/  FMUL R69, R69, R2 ;  /* 0x0000000245457220 */ /* 0x000fe20000400000 */
[----:B------:R0:W-:Y:S01]  /*1ef90*/  @P4 STG.E desc[UR44][R6.64+0x44], R35 ;  /* 0x0000442306004986 */ /* 0x0001e2000c10192c */
[----:B------:R-:W-:-:S02]  /*1efa0*/  ISETP.GT.AND P4, PT, R0, 0x19, P0 ;  /* 0x000000190000780c */ /* 0x000fc40000784270 */
[----:B------:R-:W-:Y:S01]  /*1efb0*/  F2FP.TF32.F32.PACK_B R13, R13 ;  /* 0x0000000dff0d723e */ /* 0x000fe200024050ff */
[-C--:B------:R-:W-:Y:S01]  /*1efc0*/  FMUL R71, R71, R2.reuse ;  /* 0x0000000247477220 */ /* 0x080fe20000400000 */
[----:B------:R-:W-:Y:S01]  /*1efd0*/  F2FP.TF32.F32.PACK_B R37, R37 ;  /* 0x00000025ff25723e */ /* 0x000fe200024050ff */
[-C--:B------:R-:W-:Y:S01]  /*1efe0*/  FMUL R73, R73, R2.reuse ;  /* 0x0000000249497220 */ /* 0x080fe20000400000 */
[----:B------:R-:W-:Y:S01]  /*1eff0*/  F2FP.TF32.F32.PACK_B R3, R3 ;  /* 0x00000003ff03723e */ /* 0x000fe200024050ff */
[----:B------:R-:W-:Y:S01]  /*1f000*/  @P5 STG.E desc[UR44][R4.64+0x60], R13 ;  /* 0x0000600d04005986 */ /* 0x000fe2000c10192c */
[----:B0-----:R-:W-:Y:S02]  /*1f010*/  @P3 IMAD.MOV.U32 R6, RZ, RZ, R8 ;  /* 0x000000ffff063224 */ /* 0x001fe400078e0008 */
[----:B------:R-:W-:Y:S01]  /*1f020*/  FMUL R75, R75, R2 ;  /* 0x000000024b4b7220 */ /* 0x000fe20000400000 */
[----:B------:R-:W-:Y:S01]  /*1f030*/  @P3 IMAD.MOV.U32 R7, RZ, RZ, R9 ;  /* 0x000000ffff073224 */ /* 0x000fe200078e0009 */
[----:B------:R-:W-:Y:S01]  /*1f040*/  @P2 STG.E desc[UR44][R4.64+0x64], R37 ;  /* 0x0000642504002986 */ /* 0x000fe2000c10192c */
[----:B------:R-:W-:-:S03]  /*1f050*/  F2FP.TF32.F32.PACK_B R39, R39 ;  /* 0x00000027ff27723e */ /* 0x000fc600024050ff */
        /* <DEDUP_REMOVED lines=8> */
[----:B------:R-:W2:Y:S01]  /*1f0e0*/  LDL.LU R146, [R1+0x22c] ;  /* 0x00022c0001927983 */ /* 0x000ea20000300800 */
[----:B0-----:R-:W-:Y:S01]  /*1f0f0*/  @P4 IMAD.MOV.U32 R6, RZ, RZ, R8 ;  /* 0x000000ffff064224 */ /* 0x001fe200078e0008 */
[----:B------:R-:W-:Y:S01]  /*1f100*/  @P4 MOV R7, R9 ;  /* 0x0000000900074202 */ /* 0x000fe20000000f00 */
[-C--:B------:R-:W-:Y:S01]  /*1f110*/  FMUL R11, R40, R2.reuse ;  /* 0x00000002280b7220 */ /* 0x080fe20000400000 */
[----:B------:R-:W-:Y:S01]  /*1f120*/  FMUL R13, R42, R2 ;  /* 0x000000022a0d7220 */ /* 0x000fe20000400000 */
[----:B------:R-:W-:-:S02]  /*1f130*/  F2FP.TF32.F32.PACK_B R41, R41 ;  /* 0x00000029ff29723e */ /* 0x000fc400024050ff */
[----:B------:R-:W-:Y:S01]  /*1f140*/  F2FP.TF32.F32.PACK_B R43, R43 ;  /* 0x0000002bff2b723e */ /* 0x000fe200024050ff */
[----:B------:R0:W-:Y:S01]  /*1f150*/  @P4 STG.E desc[UR44][R6.64+0x64], R39 ;  /* 0x0000642706004986 */ /* 0x0001e2000c10192c */
[----:B------:R-:W-:Y:S02]  /*1f160*/  ISETP.GT.AND P4, PT, R0, 0x21, P0 ;  /* 0x000000210000780c */ /* 0x000fe40000784270 */
[----:B------:R-:W-:Y:S01]  /*1f170*/  F2FP.TF32.F32.PACK_B R11, R11 ;  /* 0x0000000bff0b723e */ /* 0x000fe200024050ff */
[----:B------:R-:W-:Y:S01]  /*1f180*/  FMUL R3, R44, R2 ;  /* 0x000000022c037220 */ /* 0x000fe20000400000 */
[----:B------:R-:W-:Y:S01]  /*1f190*/  F2FP.TF32.F32.PACK_B R13, R13 ;  /* 0x0000000dff0d723e */ /* 0x000fe200024050ff */
[----:B------:R-:W-:Y:S01]  /*1f1a0*/  @P2 STG.E desc[UR44][R4.64+0x84], R41 ;  /* 0x0000842904002986 */ /* 0x000fe2000c10192c */
[----:B------:R-:W-:Y:S02]  /*1f1b0*/  F2FP.TF32.F32.PACK_B R45, R45 ;  /* 0x0000002dff2d723e */ /* 0x000fe400024050ff */
[----:B------:R-:W-:Y:S01]  /*1f1c0*/  F2FP.TF32.F32.PACK_B R47, R47 ;  /* 0x0000002fff2f723e */ /* 0x000fe200024050ff */
[----:B------:R-:W3:Y:S01]  /*1f1d0*/  LDL.LU R147, [R1+0x228] ;  /* 0x0002280001937983 */ /* 0x000ee20000300800 */
[----:B0-----:R-:W-:-:S02]  /*1f1e0*/  @P3 IMAD.MOV.U32 R6, RZ, RZ, R8 ;  /* 0x000000ffff063224 */ /* 0x001fc400078e0008 */
[----:B------:R-:W-:Y:S01]  /*1f1f0*/  @P3 IMAD.MOV.U32 R7, RZ, RZ, R9 ;  /* 0x000000ffff073224 */ /* 0x000fe200078e0009 */
[----:B------:R0:W-:Y:S04]  /*1f200*/  @P5 STG.E desc[UR44][R4.64+0x80], R11 ;  /* 0x0000800b04005986 */ /* 0x0001e8000c10192c */
[----:B------:R1:W-:Y:S01]  /*1f210*/  @P3 STG.E desc[UR44][R6.64+0x80], R13 ;  /* 0x0000800d06003986 */ /* 0x0003e2000c10192c */
[C---:B------:R-:W-:Y:S02]  /*1f220*/  ISETP.GT.AND P3, PT, R0.reuse, 0x28, P0 ;  /* 0x000000280000780c */ /* 0x040fe40000764270 */
[C---:B------:R-:W-:Y:S01]  /*1f230*/  ISETP.GT.AND P5, PT, R0.reuse, 0x28, P1 ;  /* 0x000000280000780c */ /* 0x040fe20000fa4270 */
[----:B------:R-:W4:Y:S01]  /*1f240*/  LDL.LU R148, [R1+0x224] ;  /* 0x0002240001947983 */ /* 0x000f220000300800 */
[----:B------:R-:W-:Y:S01]  /*1f250*/  ISETP.GT.AND P2, PT, R0, 0x29, P1 ;  /* 0x000000290000780c */ /* 0x000fe20000f44270 */
[-C--:B0-----:R-:W-:Y:S01]  /*1f260*/  FMUL R11, R46, R2.reuse ;  /* 0x000000022e0b7220 */ /* 0x081fe20000400000 */
[----:B------:R-:W-:Y:S01]  /*1f270*/  F2FP.TF32.F32.PACK_B R3, R3 ;  /* 0x00000003ff03723e */ /* 0x000fe200024050ff */
[----:B------:R-:W4:Y:S01]  /*1f280*/  LDL.LU R149, [R1+0x220] ;  /* 0x0002200001957983 */ /* 0x000f220000300800 */
[----:B-1----:R-:W-:Y:S01]  /*1f290*/  @P4 IMAD.MOV.U32 R6, RZ, RZ, R8 ;  /* 0x000000ffff064224 */ /* 0x002fe200078e0008 */
[----:B------:R-:W-:Y:S01]  /*1f2a0*/  @P4 MOV R7, R9 ;  /* 0x0000000900074202 */ /* 0x000fe20000000f00 */
[-C--:B------:R-:W-:Y:S01]  /*1f2b0*/  FMUL R13, R48, R2.reuse ;  /* 0x00000002300d7220 */ /* 0x080fe20000400000 */
[----:B------:R-:W-:Y:S01]  /*1f2c0*/  F2FP.TF32.F32.PACK_B R11, R11 ;  /* 0x0000000bff0b723e */ /* 0x000fe200024050ff */
[----:B------:R-:W-:Y:S01]  /*1f2d0*/  FMUL R85, R85, R2 ;  /* 0x0000000255557220 */ /* 0x000fe20000400000 */
[----:B------:R-:W-:Y:S01]  /*1f2e0*/  F2FP.TF32.F32.PACK_B R49, R49 ;  /* 0x00000031ff31723e */ /* 0x000fe200024050ff */
[----:B------:R0:W-:Y:S01]  /*1f2f0*/  @P4 STG.E desc[UR44][R6.64+0x84], R43 ;  /* 0x0000842b06004986 */ /* 0x0001e2000c10192c */
[----:B------:R-:W-:-:S03]  /*1f300*/  ISETP.GT.AND P4, PT, R0, 0x29, P0 ;  /* 0x000000290000780c */ /* 0x000fc60000784270 */
[----:B------:R1:W-:Y:S04]  /*1f310*/  @P5 STG.E desc[UR44][R4.64+0xa0], R3 ;  /* 0x0000a00304005986 */ /* 0x0003e8000c10192c */
[----:B------:R-:W-:Y:S01]  /*1f320*/  @P2 STG.E desc[UR44][R4.64+0xa4], R45 ;  /* 0x0000a42d04002986 */ /* 0x000fe2000c10192c */
[----:B0-----:R-:W-:Y:S01]  /*1f330*/  @P3 IMAD.MOV.U32 R6, RZ, RZ, R8 ;  /* 0x000000ffff063224 */ /* 0x001fe200078e0008 */
[----:B------:R-:W-:Y:S01]  /*1f340*/  F2FP.TF32.F32.PACK_B R51, R51 ;  /* 0x00000033ff33723e */ /* 0x000fe200024050ff */
[----:B------:R-:W-:Y:S01]  /*1f350*/  @P3 IMAD.MOV.U32 R7, RZ, RZ, R9 ;  /* 0x000000ffff073224 */ /* 0x000fe200078e0009 */
[----:B------:R-:W-:Y:S01]  /*1f360*/  F2FP.TF32.F32.PACK_B R53, R53 ;  /* 0x00000035ff35723e */ /* 0x000fe200024050ff */
[----:B------:R-:W4:Y:S04]  /*1f370*/  LDL.LU R150, [R1+0x21c] ;  /* 0x00021c0001967983 */ /* 0x000f280000300800 */
[----:B------:R0:W-:Y:S01]  /*1f380*/  @P3 STG.E desc[UR44][R6.64+0xa0], R11 ;  /* 0x0000a00b06003986 */ /* 0x0001e2000c10192c */
[----:B------:R-:W-:-:S02]  /*1f390*/  ISETP.GT.AND P3, PT, R0, 0x30, P0 ;  /* 0x000000300000780c */ /* 0x000fc40000764270 */
[----:B------:R-:W-:Y:S01]  /*1f3a0*/  ISETP.GT.AND P5, PT, R0, 0x30, P1 ;  /* 0x000000300000780c */ /* 0x000fe20000fa4270 */
[-C--:B-1----:R-:W-:Y:S01]  /*1f3b0*/  FMUL R3, R50, R2.reuse ;  /* 0x0000000232037220 */ /* 0x082fe20000400000 */
[----:B------:R-:W-:Y:S01]  /*1f3c0*/  ISETP.GT.AND P2, PT, R0, 0x31, P1 ;  /* 0x000000310000780c */ /* 0x000fe20000f44270 */
[----:B------:R-:W4:Y:S01]  /*1f3d0*/  LDL.LU R151, [R1+0x218] ;  /* 0x0002180001977983 */ /* 0x000f220000300800 */
[----:B0-----:R-:W-:Y:S01]  /*1f3e0*/  @P4 IMAD.MOV.U32 R6, RZ, RZ, R8 ;  /* 0x000000ffff064224 */ /* 0x001fe200078e0008 */
[----:B------:R-:W-:Y:S02]  /*1f3f0*/  @P4 MOV R7, R9 ;  /* 0x0000000900074202 */ /* 0x000fe40000000f00 */
[----:B------:R-:W-:Y:S01]  /*1f400*/  F2FP.TF32.F32.PACK_B R13, R13 ;  /* 0x0000000dff0d723e */ /* 0x000fe200024050ff */
[----:B------:R-:W-:Y:S01]  /*1f410*/  FMUL R11, R52, R2 ;  /* 0x00000002340b7220 */ /* 0x000fe20000400000 */
[----:B------:R-:W-:Y:S01]  /*1f420*/  F2FP.TF32.F32.PACK_B R3, R3 ;  /* 0x00000003ff03723e */ /* 0x000fe200024050ff */
[----:B------:R0:W-:Y:S01]  /*1f430*/  @P4 STG.E desc[UR44][R6.64+0xa4], R47 ;  /* 0x0000a42f06004986 */ /* 0x0001e2000c10192c */
[----:B------:R-:W-:-:S03]  /*1f440*/  ISETP.GT.AND P4, PT, R0, 0x31, P0 ;  /* 0x000000310000780c */ /* 0x000fc60000784270 */
[----:B------:R-:W-:Y:S04]  /*1f450*/  @P5 STG.E desc[UR44][R4.64+0xc0], R13 ;  /* 0x0000c00d04005986 */ /* 0x000fe8000c10192c */
[----:B------:R-:W-:Y:S01]  /*1f460*/  @P2 STG.E desc[UR44][R4.64+0xc4], R49 ;  /* 0x0000c43104002986 */ /* 0x000fe2000c10192c */
[----:B0-----:R-:W-:Y:S01]  /*1f470*/  @P3 IMAD.MOV.U32 R6, RZ, RZ, R8 ;  /* 0x000000ffff063224 */ /* 0x001fe200078e0008 */
[----:B------:R-:W-:Y:S01]  /*1f480*/  F2FP.TF32.F32.PACK_B R55, R55 ;  /* 0x00000037ff37723e */ /* 0x000fe200024050ff */
[----:B------:R-:W-:Y:S01]  /*1f490*/  @P3 IMAD.MOV.U32 R7, RZ, RZ, R9 ;  /* 0x000000ffff073224 */ /* 0x000fe200078e0009 */
[----:B------:R-:W-:Y:S01]  /*1f4a0*/  F2FP.TF32.F32.PACK_B R57, R57 ;  /* 0x00000039ff39723e */ /* 0x000fe200024050ff */
[-C--:B------:R-:W-:Y:S01]  /*1f4b0*/  FMUL R87, R87, R2.reuse ;  /* 0x0000000257577220 */ /* 0x080fe20000400000 */
[----:B------:R-:W-:Y:S01]  /*1f4c0*/  F2FP.TF32.F32.PACK_B R59, R59 ;  /* 0x0000003bff3b723e */ /* 0x000fe200024050ff */
[----:B------:R-:W-:Y:S01]  /*1f4d0*/  FMUL R89, R89, R2 ;  /* 0x0000000259597220 */ /* 0x000fe20000400000 */
[----:B------:R0:W-:Y:S01]  /*1f4e0*/  @P3 STG.E desc[UR44][R6.64+0xc0], R3 ;  /* 0x0000c00306003986 */ /* 0x0001e2000c10192c */
[----:B------:R-:W-:-:S02]  /*1f4f0*/  ISETP.GT.AND P3, PT, R0, 0x38, P0 ;  /* 0x000000380000780c */ /* 0x000fc40000764270 */
[C---:B------:R-:W-:Y:S01]  /*1f500*/  ISETP.GT.AND P5, PT, R0.reuse, 0x38, P1 ;  /* 0x000000380000780c */ /* 0x040fe20000fa4270 */
[-C--:B------:R-:W-:Y:S01]  /*1f510*/  FMUL R91, R91, R2.reuse ;  /* 0x000000025b5b7220 */ /* 0x080fe20000400000 */
[----:B------:R-:W-:Y:S01]  /*1f520*/  ISETP.GT.AND P2, PT, R0, 0x39, P1 ;  /* 0x000000390000780c */ /* 0x000fe20000f44270 */
[-C--:B------:R-:W-:Y:S01]  /*1f530*/  FMUL R93, R93, R2.reuse ;  /* 0x000000025d5d7220 */ /* 0x080fe20000400000 */
[----:B------:R-:W-:Y:S01]  /*1f540*/  F2FP.TF32.F32.PACK_B R61, R61 ;  /* 0x0000003dff3d723e */ /* 0x000fe200024050ff */
[----:B------:R1:W5:Y:S01]  /*1f550*/  LDL.LU R152, [R1+0x214] ;  /* 0x0002140001987983 */ /* 0x0003620000300800 */
[----:B0-----:R-:W-:Y:S01]  /*1f560*/  @P4 IMAD.MOV.U32 R6, RZ, RZ, R8 ;  /* 0x000000ffff064224 */ /* 0x001fe200078e0008 */
[----:B------:R-:W-:Y:S01]  /*1f570*/  @P4 MOV R7, R9 ;  /* 0x0000000900074202 */ /* 0x000fe20000000f00 */
[-C--:B------:R-:W-:Y:S01]  /*1f580*/  FMUL R13, R54, R2.reuse ;  /* 0x00000002360d7220 */ /* 0x080fe20000400000 */
[----:B------:R-:W-:Y:S01]  /*1f590*/  F2FP.TF32.F32.PACK_B R11, R11 ;  /* 0x0000000bff0b723e */ /* 0x000fe200024050ff */
[----:B------:R-:W-:Y:S01]  /*1f5a0*/  FMUL R3, R56, R2 ;  /* 0x0000000238037220 */ /* 0x000fe20000400000 */
[----:B------:R-:W-:Y:S01]  /*1f5b0*/  F2FP.TF32.F32.PACK_B R63, R63 ;  /* 0x0000003fff3f723e */ /* 0x000fe200024050ff */
[----:B------:R0:W-:Y:S01]  /*1f5c0*/  @P4 STG.E desc[UR44][R6.64+0xc4], R51 ;  /* 0x0000c43306004986 */ /* 0x0001e2000c10192c */
[----:B------:R-:W-:-:S02]  /*1f5d0*/  ISETP.GT.AND P4, PT, R0, 0x39, P0 ;  /* 0x000000390000780c */ /* 0x000fc40000784270 */
[----:B------:R-:W-:Y:S01]  /*1f5e0*/  F2FP.TF32.F32.PACK_B R13, R13 ;  /* 0x0000000dff0d723e */ /* 0x000fe200024050ff */
[----:B------:R1:W-:Y:S04]  /*1f5f0*/  @P5 STG.E desc[UR44][R4.64+0xe0], R11 ;  /* 0x0000e00b04005986 */ /* 0x0003e8000c10192c */
[----:B------:R-:W-:Y:S01]  /*1f600*/  @P2 STG.E desc[UR44][R4.64+0xe4], R53 ;  /* 0x0000e43504002986 */ /* 0x000fe2000c10192c */
[----:B0-----:R-:W-:Y:S01]  /*1f610*/  @P3 IMAD.MOV.U32 R6, RZ, RZ, R8 ;  /* 0x000000ffff063224 */ /* 0x001fe200078e0008 */
[----:B------:R-:W-:Y:S01]  /*1f620*/  F2FP.TF32.F32.PACK_B R65, R65 ;  /* 0x00000041ff41723e */ /* 0x000fe200024050ff */
[----:B------:R-:W-:Y:S01]  /*1f630*/  @P3 IMAD.MOV.U32 R7, RZ, RZ, R9 ;  /* 0x000000ffff073224 */ /* 0x000fe200078e0009 */
[----:B------:R-:W-:Y:S01]  /*1f640*/  F2FP.TF32.F32.PACK_B R67, R67 ;  /* 0x00000043ff43723e */ /* 0x000fe200024050ff */
[----:B------:R0:W5:Y:S04]  /*1f650*/  LDL.LU R17, [R1+0x210] ;  /* 0x0002100001117983 */ /* 0x0001680000300800 */
[----:B------:R0:W-:Y:S01]  /*1f660*/  @P3 STG.E desc[UR44][R6.64+0xe0], R13 ;  /* 0x0000e00d06003986 */ /* 0x0001e2000c10192c */
[----:B------:R-:W-:-:S02]  /*1f670*/  ISETP.GT.AND P3, PT, R0, 0x40, P0 ;  /* 0x000000400000780c */ /* 0x000fc40000764270 */
[----:B------:R-:W-:Y:S01]  /*1f680*/  ISETP.GT.AND P5, PT, R0, 0x40, P1 ;  /* 0x000000400000780c */ /* 0x000fe20000fa4270 */
[----:B-1----:R-:W-:Y:S01]  /*1f690*/  FMUL R11, R58, R2 ;  /* 0x000000023a0b7220 */ /* 0x002fe20000400000 */
[----:B------:R-:W-:Y:S01]  /*1f6a0*/  ISETP.GT.AND P2, PT, R0, 0x41, P1 ;  /* 0x000000410000780c */ /* 0x000fe20000f44270 */
[----:B------:R1:W5:Y:S01]  /*1f6b0*/  LDL.LU R16, [R1+0x20c] ;  /* 0x00020c0001107983 */ /* 0x0003620000300800 */
[----:B0-----:R-:W-:Y:S01]  /*1f6c0*/  @P4 IMAD.MOV.U32 R6, RZ, RZ, R8 ;  /* 0x000000ffff064224 */ /* 0x001fe200078e0008 */
[----:B------:R-:W-:-:S05]  /*1f6d0*/  @P4 MOV R7, R9 ;  /* 0x0000000900074202 */ /* 0x000fca0000000f00 */
[----:B------:R0:W-:Y:S01]  /*1f6e0*/  @P4 STG.E desc[UR44][R6.64+0xe4], R55 ;  /* 0x0000e43706004986 */ /* 0x0001e2000c10192c */
[C---:B------:R-:W-:Y:S02]  /*1f6f0*/  ISETP.GT.AND P4, PT, R0.reuse, 0x41, P0 ;  /* 0x000000410000780c */ /* 0x040fe40000784270 */
[----:B------:R-:W-:Y:S02]  /*1f700*/  F2FP.TF32.F32.PACK_B R3, R3 ;  /* 0x00000003ff03723e */ /* 0x000fe400024050ff */
[----:B------:R-:W-:Y:S01]  /*1f710*/  F2FP.TF32.F32.PACK_B R11, R11 ;  /* 0x0000000bff0b723e */ /* 0x000fe200024050ff */
[----:B------:R-:W-:Y:S01]  /*1f720*/  @P2 STG.E desc[UR44][R4.64+0x104], R57 ;  /* 0x0001043904002986 */ /* 0x000fe2000c10192c */
[----:B0-----:R-:W-:Y:S02]  /*1f730*/  @P3 IMAD.MOV.U32 R6, RZ, RZ, R8 ;  /* 0x000000ffff063224 */ /* 0x001fe400078e0008 */
[----:B------:R-:W-:Y:S01]  /*1f740*/  @P3 IMAD.MOV.U32 R7, RZ, RZ, R9 ;  /* 0x000000ffff073224 */ /* 0x000fe200078e0009 */
[----:B------:R-:W-:Y:S04]  /*1f750*/  @P5 STG.E desc[UR44][R4.64+0x100], R3 ;  /* 0x0001000304005986 */ /* 0x000fe8000c10192c */
[----:B------:R0:W-:Y:S01]  /*1f760*/  @P3 STG.E desc[UR44][R6.64+0x100], R11 ;  /* 0x0001000b06003986 */ /* 0x0001e2000c10192c */
[----:B------:R-:W-:-:S02]  /*1f770*/  ISETP.GT.AND P3, PT, R0, 0x48, P0 ;  /* 0x000000480000780c */ /* 0x000fc40000764270 */
[C---:B------:R-:W-:Y:S02]  /*1f780*/  ISETP.GT.AND P5, PT, R0.reuse, 0x48, P1 ;  /* 0x000000480000780c */ /* 0x040fe40000fa4270 */
[----:B------:R-:W-:Y:S01]  /*1f790*/  ISETP.GT.AND P2, PT, R0, 0x49, P1 ;  /* 0x000000490000780c */ /* 0x000fe20000f44270 */
[----:B0-----:R-:W-:Y:S01]  /*1f7a0*/  @P4 IMAD.MOV.U32 R6, RZ, RZ, R8 ;  /* 0x000000ffff064224 */ /* 0x001fe200078e0008 */
[----:B------:R-:W-:Y:S01]  /*1f7b0*/  @P4 MOV R7, R9 ;  /* 0x0000000900074202 */ /* 0x000fe20000000f00 */
[-C--:B------:R-:W-:Y:S01]  /*1f7c0*/  FMUL R13, R60, R2.reuse ;  /* 0x000000023c0d7220 */ /* 0x080fe20000400000 */
[----:B------:R-:W-:-:S03]  /*1f7d0*/  FMUL R3, R62, R2 ;  /* 0x000000023e037220 */ /* 0x000fc60000400000 */
        /* <DEDUP_REMOVED lines=33> */
[----:B------:R-:W-:Y:S02]  /*1f9f0*/  ISETP.GT.AND P4, PT, R0, 0x59, P0 ;  /* 0x000000590000780c */ /* 0x000fe40000784270 */
[----:B------:R-:W-:Y:S02]  /*1fa00*/  F2FP.TF32.F32.PACK_B R3, R3 ;  /* 0x00000003ff03723e */ /* 0x000fe400024050ff */
[----:B------:R-:W-:Y:S02]  /*1fa10*/  F2FP.TF32.F32.PACK_B R69, R69 ;  /* 0x00000045ff45723e */ /* 0x000fe400024050ff */
[----:B------:R-:W-:Y:S01]  /*1fa20*/  F2FP.TF32.F32.PACK_B R11, R11 ;  /* 0x0000000bff0b723e */ /* 0x000fe200024050ff */
[----:B------:R-:W-:Y:S01]  /*1fa30*/  @P5 STG.E desc[UR44][R4.64+0x160], R3 ;  /* 0x0001600304005986 */ /* 0x000fe2000c10192c */
[----:B0-----:R-:W-:Y:S02]  /*1fa40*/  @P3 IMAD.MOV.U32 R6, RZ, RZ, R8 ;  /* 0x000000ffff063224 */ /* 0x001fe400078e0008 */
[----:B------:R-:W-:Y:S01]  /*1fa50*/  @P3 IMAD.MOV.U32 R7, RZ, RZ, R9 ;  /* 0x000000ffff073224 */ /* 0x000fe200078e0009 */
[----:B------:R-:W-:Y:S01]  /*1fa60*/  @P2 STG.E desc[UR44][R4.64+0x164], R69 ;  /* 0x0001644504002986 */ /* 0x000fe2000c10192c */
[----:B------:R-:W-:-:S03]  /*1fa70*/  F2FP.TF32.F32.PACK_B R71, R71 ;  /* 0x00000047ff47723e */ /* 0x000fc600024050ff */
[----:B------:R0:W-:Y:S01]  /*1fa80*/  @P3 STG.E desc[UR44][R6.64+0x160], R11 ;  /* 0x0001600b06003986 */ /* 0x0001e2000c10192c */
[C---:B------:R-:W-:Y:S02]  /*1fa90*/  ISETP.GT.AND P3, PT, R0.reuse, 0x60, P0 ;  /* 0x000000600000780c */ /* 0x040fe40000764270 */
        /* <DEDUP_REMOVED lines=99> */
[----:B------:R-:W-:Y:S01]  /*200d0*/  F2FP.TF32.F32.PACK_B R93, R93 ;  /* 0x0000005dff5d723e */ /* 0x000fe200024050ff */
[----:B------:R-:W-:Y:S01]  /*200e0*/  FMUL R95, R95, R2 ;  /* 0x000000025f5f7220 */ /* 0x000fe20000400000 */
        /* <DEDUP_REMOVED lines=15> */
[----:B------:R-:W-:Y:S01]  /*201e0*/  ISETP.GT.AND P4, PT, R0, 0x91, P0 ;  /* 0x000000910000780c */ /* 0x000fe20000784270 */
[-C--:B------:R-:W-:Y:S01]  /*201f0*/  FMUL R3, R98, R2.reuse ;  /* 0x0000000262037220 */ /* 0x080fe20000400000 */
        /* <DEDUP_REMOVED lines=153> */
[-C--:B------:R-:W-:Y:S01]  /*20b90*/  FMUL R129, R129, R2.reuse ;  /* 0x0000000281817220 */ /* 0x080fe20000400000 */
        /* <DEDUP_REMOVED lines=8> */
[-C--:B------:R-:W-:Y:S01]  /*20c20*/  FMUL R131, R131, R2.reuse ;  /* 0x0000000283837220 */ /* 0x080fe20000400000 */
[----:B------:R-:W-:Y:S01]  /*20c30*/  F2FP.TF32.F32.PACK_B R11, R11 ;  /* 0x0000000bff0b723e */ /* 0x000fe200024050ff */
[----:B------:R-:W-:Y:S01]  /*20c40*/  @P2 STG.E desc[UR44][R4.64+0x344], R129 ;  /* 0x0003448104002986 */ /* 0x000fe2000c10192c */
[----:B0-----:R-:W-:Y:S02]  /*20c50*/  @P3 IMAD.MOV.U32 R6, RZ, RZ, R8 ;  /* 0x000000ffff063224 */ /* 0x001fe400078e0008 */
[----:B------:R-:W-:Y:S01]  /*20c60*/  @P3 IMAD.MOV.U32 R7, RZ, RZ, R9 ;  /* 0x000000ffff073224 */ /* 0x000fe200078e0009 */
[----:B------:R-:W-:Y:S01]  /*20c70*/  @P5 STG.E desc[UR44][R4.64+0x340], R3 ;  /* 0x0003400304005986 */ /* 0x000fe2000c10192c */
[C---:B------:R-:W-:Y:S01]  /*20c80*/  ISETP.GT.AND P2, PT, R0.reuse, 0xd9, P1 ;  /* 0x000000d90000780c */ /* 0x040fe20000f44270 */
[----:B------:R-:W-:Y:S01]  /*20c90*/  FMUL R133, R133, R2 ;  /* 0x0000000285857220 */ /* 0x000fe20000400000 */
[----:B------:R-:W-:Y:S01]  /*20ca0*/  F2FP.TF32.F32.PACK_B R131, R131 ;  /* 0x00000083ff83723e */ /* 0x000fe200024050ff */
[----:B------:R0:W-:Y:S01]  /*20cb0*/  @P3 STG.E desc[UR44][R6.64+0x340], R11 ;  /* 0x0003400b06003986 */ /* 0x0001e2000c10192c */
[----:B------:R-:W-:-:S02]  /*20cc0*/  ISETP.GT.AND P3, PT, R0, 0xd8, P0 ;  /* 0x000000d80000780c */ /* 0x000fc40000764270 */
[----:B------:R-:W-:Y:S01]  /*20cd0*/  ISETP.GT.AND P5, PT, R0, 0xd8, P1 ;  /* 0x000000d80000780c */ /* 0x000fe20000fa4270 */
[-C--:B------:R-:W-:Y:S01]  /*20ce0*/  FMUL R13, R132, R2.reuse ;  /* 0x00000002840d7220 */ /* 0x080fe20000400000 */
[----:B------:R-:W-:Y:S01]  /*20cf0*/  F2FP.TF32.F32.PACK_B R133, R133 ;  /* 0x00000085ff85723e */ /* 0x000fe200024050ff */
[----:B0-----:R-:W-:Y:S01]  /*20d00*/  @P4 IMAD.MOV.U32 R6, RZ, RZ, R8 ;  /* 0x000000ffff064224 */ /* 0x001fe200078e0008 */
[----:B------:R-:W-:Y:S01]  /*20d10*/  @P4 MOV R7, R9 ;  /* 0x0000000900074202 */ /* 0x000fe20000000f00 */
[----:B------:R-:W-:-:S04]  /*20d20*/  FMUL R3, R134, R2 ;  /* 0x0000000286037220 */ /* 0x000fc80000400000 */
[----:B------:R0:W-:Y:S01]  /*20d30*/  @P4 STG.E desc[UR44][R6.64+0x344], R131 ;  /* 0x0003448306004986 */ /* 0x0001e2000c10192c */
[C---:B------:R-:W-:Y:S02]  /*20d40*/  ISETP.GT.AND P4, PT, R0.reuse, 0xd9, P0 ;  /* 0x000000d90000780c */ /* 0x040fe40000784270 */
[----:B------:R-:W-:Y:S01]  /*20d50*/  F2FP.TF32.F32.PACK_B R13, R13 ;  /* 0x0000000dff0d723e */ /* 0x000fe200024050ff */
[----:B------:R-:W-:Y:S01]  /*20d60*/  @P2 STG.E desc[UR44][R4.64+0x364], R133 ;  /* 0x0003648504002986 */ /* 0x000fe2000c10192c */
[----:B------:R-:W-:Y:S01]  /*20d70*/  ISETP.GT.AND P2, PT, R0, 0xe1, P1 ;  /* 0x000000e10000780c */ /* 0x000fe20000f44270 */
[-C--:B------:R-:W-:Y:S01]  /*20d80*/  FMUL R135, R135, R2.reuse ;  /* 0x0000000287877220 */ /* 0x080fe20000400000 */
[----:B------:R-:W-:Y:S01]  /*20d90*/  F2FP.TF32.F32.PACK_B R3, R3 ;  /* 0x00000003ff03723e */ /* 0x000fe200024050ff */
[----:B------:R-:W-:Y:S01]  /*20da0*/  FMUL R137, R137, R2 ;  /* 0x0000000289897220 */ /* 0x000fe20000400000 */
[----:B0-----:R-:W-:Y:S02]  /*20db0*/  @P3 IMAD.MOV.U32 R6, RZ, RZ, R8 ;  /* 0x000000ffff063224 */ /* 0x001fe400078e0008 */
[----:B------:R-:W-:Y:S01]  /*20dc0*/  @P3 IMAD.MOV.U32 R7, RZ, RZ, R9 ;  /* 0x000000ffff073224 */ /* 0x000fe200078e0009 */
[----:B------:R-:W-:Y:S01]  /*20dd0*/  @P5 STG.E desc[UR44][R4.64+0x360], R13 ;  /* 0x0003600d04005986 */ /* 0x000fe2000c10192c */
[----:B------:R-:W-:-:S03]  /*20de0*/  F2FP.TF32.F32.PACK_B R135, R135 ;  /* 0x00000087ff87723e */ /* 0x000fc600024050ff */
[----:B------:R0:W-:Y:S01]  /*20df0*/  @P3 STG.E desc[UR44][R6.64+0x360], R3 ;  /* 0x0003600306003986 */ /* 0x0001e2000c10192c */
[----:B------:R-:W-:Y:S02]  /*20e00*/  F2FP.TF32.F32.PACK_B R137, R137 ;  /* 0x00000089ff89723e */ /* 0x000fe400024050ff */
[C---:B------:R-:W-:Y:S02]  /*20e10*/  ISETP.GT.AND P3, PT, R0.reuse, 0xe0, P0 ;  /* 0x000000e00000780c */ /* 0x040fe40000764270 */
[----:B------:R-:W-:Y:S01]  /*20e20*/  ISETP.GT.AND P5, PT, R0, 0xe0, P1 ;  /* 0x000000e00000780c */ /* 0x000fe20000fa4270 */
[----:B0-----:R-:W-:Y:S01]  /*20e30*/  @P4 IMAD.MOV.U32 R6, RZ, RZ, R8 ;  /* 0x000000ffff064224 */ /* 0x001fe200078e0008 */
[----:B------:R-:W-:Y:S01]  /*20e40*/  @P4 MOV R7, R9 ;  /* 0x0000000900074202 */ /* 0x000fe20000000f00 */
[----:B------:R-:W-:-:S04]  /*20e50*/  FMUL R11, R136, R2 ;  /* 0x00000002880b7220 */ /* 0x000fc80000400000 */
[----:B------:R0:W-:Y:S01]  /*20e60*/  @P4 STG.E desc[UR44][R6.64+0x364], R135 ;  /* 0x0003648706004986 */ /* 0x0001e2000c10192c */
[----:B------:R-:W-:-:S03]  /*20e70*/  FMUL R13, R138, R2 ;  /* 0x000000028a0d7220 */ /* 0x000fc60000400000 */
[----:B------:R-:W-:Y:S01]  /*20e80*/  @P2 STG.E desc[UR44][R4.64+0x384], R137 ;  /* 0x0003848904002986 */ /* 0x000fe2000c10192c */
[C---:B------:R-:W-:Y:S02]  /*20e90*/  ISETP.GT.AND P2, PT, R0.reuse, 0xe1, P0 ;  /* 0x000000e10000780c */ /* 0x040fe40000744270 */
[----:B------:R-:W-:Y:S01]  /*20ea0*/  F2FP.TF32.F32.PACK_B R11, R11 ;  /* 0x0000000bff0b723e */ /* 0x000fe200024050ff */
[-C--:B------:R-:W-:Y:S01]  /*20eb0*/  FMUL R139, R139, R2.reuse ;  /* 0x000000028b8b7220 */ /* 0x080fe20000400000 */
[----:B------:R-:W-:Y:S01]  /*20ec0*/  F2FP.TF32.F32.PACK_B R13, R13 ;  /* 0x0000000dff0d723e */ /* 0x000fe200024050ff */
[--C-:B0-----:R-:W-:Y:S02]  /*20ed0*/  @P3 IMAD.MOV.U32 R6, RZ, RZ, R8.reuse ;  /* 0x000000ffff063224 */ /* 0x101fe400078e0008 */
[----:B------:R-:W-:Y:S01]  /*20ee0*/  @P3 IMAD.MOV.U32 R7, RZ, RZ, R9 ;  /* 0x000000ffff073224 */ /* 0x000fe200078e0009 */
[----:B------:R-:W-:Y:S01]  /*20ef0*/  @P5 STG.E desc[UR44][R4.64+0x380], R11 ;  /* 0x0003800b04005986 */ /* 0x000fe2000c10192c */
[----:B------:R-:W-:Y:S01]  /*20f00*/  ISETP.GT.AND P4, PT, R0, 0xe8, P1 ;  /* 0x000000e80000780c */ /* 0x000fe20000f84270 */
[----:B------:R-:W-:Y:S01]  /*20f10*/  FMUL R3, R140, R2 ;  /* 0x000000028c037220 */ /* 0x000fe20000400000 */
[----:B------:R-:W-:Y:S01]  /*20f20*/  F2FP.TF32.F32.PACK_B R139, R139 ;  /* 0x0000008bff8b723e */ /* 0x000fe200024050ff */
[----:B------:R0:W-:Y:S03]  /*20f30*/  @P3 STG.E desc[UR44][R6.64+0x380], R13 ;  /* 0x0003800d06003986 */ /* 0x0001e6000c10192c */
[----:B------:R-:W-:Y:S01]  /*20f40*/  F2FP.TF32.F32.PACK_B R3, R3 ;  /* 0x00000003ff03723e */ /* 0x000fe200024050ff */
[----:B0-----:R-:W-:Y:S01]  /*20f50*/  @P2 IMAD.MOV.U32 R6, RZ, RZ, R8 ;  /* 0x000000ffff062224 */ /* 0x001fe200078e0008 */
[----:B------:R-:W-:-:S05]  /*20f60*/  @P2 MOV R7, R9 ;  /* 0x0000000900072202 */ /* 0x000fca0000000f00 */
[----:B------:R0:W-:Y:S01]  /*20f70*/  @P2 STG.E desc[UR44][R6.64+0x384], R139 ;  /* 0x0003848b06002986 */ /* 0x0001e2000c10192c */
[C---:B------:R-:W-:Y:S02]  /*20f80*/  ISETP.GT.AND P2, PT, R0.reuse, 0xe8, P0 ;  /* 0x000000e80000780c */ /* 0x040fe40000744270 */
[C---:B------:R-:W-:Y:S01]  /*20f90*/  ISETP.GT.AND P5, PT, R0.reuse, 0xe9, P1 ;  /* 0x000000e90000780c */ /* 0x040fe20000fa4270 */
[----:B------:R-:W-:Y:S01]  /*20fa0*/  @P4 STG.E desc[UR44][R4.64+0x3a0], R3 ;  /* 0x0003a00304004986 */ /* 0x000fe2000c10192c */
[----:B------:R-:W-:Y:S01]  /*20fb0*/  ISETP.GT.AND P4, PT, R0, 0xe9, P0 ;  /* 0x000000e90000780c */ /* 0x000fe20000784270 */
[-C--:B------:R-:W-:Y:S01]  /*20fc0*/  FMUL R141, R141, R2.reuse ;  /* 0x000000028d8d7220 */ /* 0x080fe20000400000 */
[-C--:B------:R-:W-:Y:S01]  /*20fd0*/  FMUL R11, R142, R2.reuse ;  /* 0x000000028e0b7220 */ /* 0x080fe20000400000 */
[----:B------:R-:W-:-:S03]  /*20fe0*/  FMUL R143, R143, R2 ;  /* 0x000000028f8f7220 */ /* 0x000fc60000400000 */
[----:B------:R-:W-:Y:S02]  /*20ff0*/  F2FP.TF32.F32.PACK_B R141, R141 ;  /* 0x0000008dff8d723e */ /* 0x000fe400024050ff */
[----:B------:R-:W-:Y:S01]  /*21000*/  F2FP.TF32.F32.PACK_B R11, R11 ;  /* 0x0000000bff0b723e */ /* 0x000fe200024050ff */
[--C-:B0-----:R-:W-:Y:S02]  /*21010*/  @P2 IMAD.MOV.U32 R6, RZ, RZ, R8.reuse ;  /* 0x000000ffff062224 */ /* 0x101fe400078e0008 */
[----:B------:R-:W-:Y:S01]  /*21020*/  @P2 IMAD.MOV.U32 R7, RZ, RZ, R9 ;  /* 0x000000ffff072224 */ /* 0x000fe200078e0009 */
[C---:B------:R-:W-:Y:S01]  /*21030*/  ISETP.GT.AND P3, PT, R0.reuse, 0xf0, P1 ;  /* 0x000000f00000780c */ /* 0x040fe20000f64270 */
[----:B------:R-:W-:Y:S01]  /*21040*/  @P5 STG.E desc[UR44][R4.64+0x3a4], R141 ;  /* 0x0003a48d04005986 */ /* 0x000fe2000c10192c */
[----:B------:R-:W-:Y:S01]  /*21050*/  ISETP.GT.AND P5, PT, R0, 0xf1, P1 ;  /* 0x000000f10000780c */ /* 0x000fe20000fa4270 */
[-C--:B------:R-:W-:Y:S01]  /*21060*/  FMUL R15, R144, R2.reuse ;  /* 0x00000002900f7220 */ /* 0x080fe20000400000 */
[----:B------:R-:W-:Y:S01]  /*21070*/  F2FP.TF32.F32.PACK_B R143, R143 ;  /* 0x0000008fff8f723e */ /* 0x000fe200024050ff */
[----:B------:R0:W-:Y:S01]  /*21080*/  @P2 STG.E desc[UR44][R6.64+0x3a0], R11 ;  /* 0x0003a00b06002986 */ /* 0x0001e2000c10192c */
[----:B------:R-:W-:Y:S01]  /*21090*/  ISETP.GT.AND P2, PT, R0, 0xf0, P0 ;  /* 0x000000f00000780c */ /* 0x000fe20000744270 */
[-C--:B------:R-:W-:Y:S01]  /*210a0*/  FMUL R145, R145, R2.reuse ;  /* 0x0000000291917220 */ /* 0x080fe20000400000 */
[----:B------:R-:W-:Y:S01]  /*210b0*/  F2FP.TF32.F32.PACK_B R15, R15 ;  /* 0x0000000fff0f723e */ /* 0x000fe200024050ff */
[----:B--2---:R-:W-:Y:S01]  /*210c0*/  FMUL R13, R146, R2 ;  /* 0x00000002920d7220 */ /* 0x004fe20000400000 */
[----:B0-----:R-:W-:Y:S01]  /*210d0*/  @P4 IMAD.MOV.U32 R6, RZ, RZ, R8 ;  /* 0x000000ffff064224 */ /* 0x001fe200078e0008 */
[----:B------:R-:W-:-:S02]  /*210e0*/  @P4 MOV R7, R9 ;  /* 0x0000000900074202 */ /* 0x000fc40000000f00 */
[----:B------:R-:W-:-:S03]  /*210f0*/  F2FP.TF32.F32.PACK_B R145, R145 ;  /* 0x00000091ff91723e */ /* 0x000fc600024050ff */
[----:B------:R0:W-:Y:S01]  /*21100*/  @P4 STG.E desc[UR44][R6.64+0x3a4], R143 ;  /* 0x0003a48f06004986 */ /* 0x0001e2000c10192c */
[----:B------:R-:W-:-:S03]  /*21110*/  ISETP.GT.AND P4, PT, R0, 0xf1, P0 ;  /* 0x000000f10000780c */ /* 0x000fc60000784270 */
[----:B------:R-:W-:Y:S01]  /*21120*/  @P3 STG.E desc[UR44][R4.64+0x3c0], R15 ;  /* 0x0003c00f04003986 */ /* 0x000fe2000c10192c */
[C---:B------:R-:W-:Y:S02]  /*21130*/  ISETP.GT.AND P3, PT, R0.reuse, 0xf8, P1 ;  /* 0x000000f80000780c */ /* 0x040fe40000f64270 */
[C---:B------:R-:W-:Y:S01]  /*21140*/  ISETP.GT.AND P1, PT, R0.reuse, 0xf9, P1 ;  /* 0x000000f90000780c */ /* 0x040fe20000f24270 */
[----:B------:R-:W-:Y:S01]  /*21150*/  @P5 STG.E desc[UR44][R4.64+0x3c4], R145 ;  /* 0x0003c49104005986 */ /* 0x000fe2000c10192c */
[----:B------:R-:W-:Y:S01]  /*21160*/  F2FP.TF32.F32.PACK_B R13, R13 ;  /* 0x0000000dff0d723e */ /* 0x000fe200024050ff */
[----:B---3--:R-:W-:Y:S01]  /*21170*/  FMUL R147, R147, R2 ;  /* 0x0000000293937220 */ /* 0x008fe20000400000 */
[----:B------:R-:W-:Y:S01]  /*21180*/  ISETP.GT.AND P5, PT, R0, 0xf8, P0 ;  /* 0x000000f80000780c */ /* 0x000fe200007a4270 */
[----:B0-----:R-:W-:Y:S02]  /*21190*/  @P2 IMAD.MOV.U32 R6, RZ, RZ, R8 ;  /* 0x000000ffff062224 */ /* 0x001fe400078e0008 */
[----:B------:R-:W-:-:S02]  /*211a0*/  @P2 IMAD.MOV.U32 R7, RZ, RZ, R9 ;  /* 0x000000ffff072224 */ /* 0x000fc400078e0009 */
[-C--:B----4-:R-:W-:Y:S01]  /*211b0*/  FMUL R19, R148, R2.reuse ;  /* 0x0000000294137220 */ /* 0x090fe20000400000 */
[-C--:B------:R-:W-:Y:S01]  /*211c0*/  FMUL R149, R149, R2.reuse ;  /* 0x0000000295957220 */ /* 0x080fe20000400000 */
[----:B------:R-:W-:Y:S01]  /*211d0*/  ISETP.GT.AND P0, PT, R0, 0xf9, P0 ;  /* 0x000000f90000780c */ /* 0x000fe20000704270 */
[----:B------:R0:W-:Y:S01]  /*211e0*/  @P2 STG.E desc[UR44][R6.64+0x3c0], R13 ;  /* 0x0003c00d06002986 */ /* 0x0001e2000c10192c */
[----:B------:R-:W-:Y:S01]  /*211f0*/  F2FP.TF32.F32.PACK_B R147, R147 ;  /* 0x00000093ff93723e */ /* 0x000fe200024050ff */
[-C--:B------:R-:W-:Y:S01]  /*21200*/  FMUL R3, R150, R2.reuse ;  /* 0x0000000296037220 */ /* 0x080fe20000400000 */
[----:B------:R-:W-:Y:S02]  /*21210*/  F2FP.TF32.F32.PACK_B R19, R19 ;  /* 0x00000013ff13723e */ /* 0x000fe400024050ff */
[----:B------:R-:W-:Y:S01]  /*21220*/  F2FP.TF32.F32.PACK_B R149, R149 ;  /* 0x00000095ff95723e */ /* 0x000fe200024050ff */
[----:B------:R-:W-:Y:S01]  /*21230*/  FMUL R151, R151, R2 ;  /* 0x0000000297977220 */ /* 0x000fe20000400000 */
[----:B0-----:R-:W-:Y:S01]  /*21240*/  @P4 IMAD.MOV.U32 R6, RZ, RZ, R8 ;  /* 0x000000ffff064224 */ /* 0x001fe200078e0008 */
[----:B------:R-:W-:-:S02]  /*21250*/  @P4 MOV R7, R9 ;  /* 0x0000000900074202 */ /* 0x000fc40000000f00 */
[----:B------:R-:W-:-:S03]  /*21260*/  F2FP.TF32.F32.PACK_B R3, R3 ;  /* 0x00000003ff03723e */ /* 0x000fc600024050ff */
[----:B------:R-:W-:Y:S01]  /*21270*/  @P4 STG.E desc[UR44][R6.64+0x3c4], R147 ;  /* 0x0003c49306004986 */ /* 0x000fe2000c10192c */
[----:B------:R-:W-:-:S03]  /*21280*/  F2FP.TF32.F32.PACK_B R151, R151 ;  /* 0x00000097ff97723e */ /* 0x000fc600024050ff */
[----:B------:R-:W-:Y:S04]  /*21290*/  @P3 STG.E desc[UR44][R4.64+0x3e0], R19 ;  /* 0x0003e01304003986 */ /* 0x000fe8000c10192c */
[----:B------:R0:W-:Y:S02]  /*212a0*/  @P1 STG.E desc[UR44][R4.64+0x3e4], R149 ;  /* 0x0003e49504001986 */ /* 0x0001e4000c10192c */
[----:B0-----:R-:W-:Y:S02]  /*212b0*/  @P5 IMAD.MOV.U32 R4, RZ, RZ, R8 ;  /* 0x000000ffff045224 */ /* 0x001fe400078e0008 */
[----:B------:R-:W-:-:S05]  /*212c0*/  @P5 IMAD.MOV.U32 R5, RZ, RZ, R9 ;  /* 0x000000ffff055224 */ /* 0x000fca00078e0009 */
[----:B------:R1:W-:Y:S04]  /*212d0*/  @P5 STG.E desc[UR44][R4.64+0x3e0], R3 ;  /* 0x0003e00304005986 */ /* 0x0003e8000c10192c */
[----:B------:R1:W-:Y:S02]  /*212e0*/  @P0 STG.E desc[UR44][R8.64+0x3e4], R151 ;  /* 0x0003e49708000986 */ /* 0x0003e4000c10192c */
.L_x_542:
[----:B------:R-:W-:Y:S05]  /*212f0*/  BSYNC B0 ;  /* 0x0000000000007941 */ /* 0x000fea0003800000 */
.L_x_34:
[----:B01--4-:R-:W4:Y:S04]  /*21300*/  LDL.LU R5, [R1+0x204] ;  /* 0x0002040001057983 */ /* 0x013f280000300800 */
[----:B------:R-:W4:Y:S01]  /*21310*/  LDL.LU R4, [R1+0x208] ;  /* 0x0002080001047983 */ /* 0x000f220000300800 */
[----:B------:R-:W-:Y:S01]  /*21320*/  ULDC UR4, c[0x0][0xc] ;  /* 0x0000030000047ab9 */ /* 0x000fe20000000800 */
[----:B------:R-:W-:Y:S01]  /*21330*/  ULDC UR5, c[0x0][0x10] ;  /* 0x0000040000057ab9 */ /* 0x000fe20000000800 */
[----:B-----5:R-:W4:Y:S01]  /*21340*/  LDC R3, c[0x0][0x14] ;  /* 0x00000500ff037b82 */ /* 0x020f220000000800 */
[----:B------:R-:W-:Y:S01]  /*21350*/  UIMAD.WIDE.U32 UR4, UR4, UR5, URZ ;  /* 0x00000005040472a5 */ /* 0x000fe2000f8e003f */
[----:B------:R-:W-:Y:S01]  /*21360*/  PRMT R0, RZ, 0x7610, R0 ;  /* 0x00007610ff007816 */ /* 0x000fe20000000000 */
[----:B------:R-:W-:Y:S01]  /*21370*/  UMOV UR41, 0xffffffff ;  /* 0xffffffff00297882 */ /* 0x000fe20000000000 */
[----:B------:R-:W-:-:S03]  /*21380*/  UMOV UR42, 0xffffffff ;  /* 0xffffffff002a7882 */ /* 0x000fc60000000000 */
[----:B----4-:R-:W-:-:S04]  /*21390*/  IMAD.WIDE.U32 R4, R3, UR4, R4 ;  /* 0x0000000403047c25 */ /* 0x010fc8000f8e0004 */
[----:B------:R-:W-:Y:S01]  /*213a0*/  IMAD R3, R3, UR5, RZ ;  /* 0x0000000503037c24 */ /* 0x000fe2000f8e02ff */
[----:B------:R-:W-:Y:S01]  /*213b0*/  MOV R7, R4 ;  /* 0x0000000400077202 */ /* 0x000fe20000000f00 */
[----:B------:R-:W-:Y:S02]  /*213c0*/  ULDC.64 UR4, c[0x0][0x650] ;  /* 0x0001940000047ab9 */ /* 0x000fe40000000a00 */
[----:B------:R-:W-:Y:S01]  /*213d0*/  IMAD.IADD R6, R5, 0x1, R3 ;  /* 0x0000000105067824 */ /* 0x000fe200078e0203 */
[----:B------:R-:W-:-:S04]  /*213e0*/  ISETP.GE.U32.AND P0, PT, R4, UR4, PT ;  /* 0x0000000404007c0c */ /* 0x000fc8000bf06070 */
[----:B------:R0:W-:Y:S01]  /*213f0*/  STL [R1+0x204], R6 ;  /* 0x0002040601007387 */ /* 0x0001e20000100800 */
[----:B------:R-:W-:-:S03]  /*21400*/  ISETP.GE.U32.AND.EX P0, PT, R6, UR5, PT, P0 ;  /* 0x0000000506007c0c */ /* 0x000fc6000bf06100 */
[----:B------:R0:W-:Y:S10]  /*21410*/  STL [R1+0x208], R7 ;  /* 0x0002080701007387 */ /* 0x0001f40000100800 */
[----:B0-----:R-:W-:Y:S05]  /*21420*/  @P0 BRA `(.L_x_543) ;  /* 0x0000000400880947 */ /* 0x001fea0003800000 */
[----:B------:R-:W0:Y:S01]  /*21430*/  S2UR UR6, SR_CTAID.X ;  /* 0x00000000000679c3 */ /* 0x000e220000002500 */
[----:B------:R-:W-:Y:S01]  /*21440*/  ULDC.64 UR12, c[0x0][0x628] ;  /* 0x00018a00000c7ab9 */ /* 0x000fe20000000a00 */
[----:B------:R-:W-:Y:S01]  /*21450*/  ULDC UR4, c[0x0][0x150] ;  /* 0x0000540000047ab9 */ /* 0x000fe20000000800 */
[----:B------:R-:W-:Y:S01]  /*21460*/  ISETP.NE.U32.AND P0, PT, RZ, UR12, PT ;  /* 0x0000000cff007c0c */ /* 0x000fe2000bf05070 */
[----:B------:R-:W-:Y:S01]  /*21470*/  ULDC UR15, c[0x0][0x630] ;  /* 0x00018c00000f7ab9 */ /* 0x000fe20000000800 */
[C---:B------:R-:W-:Y:S01]  /*21480*/  R2UR UR16, R7.reuse ;  /* 0x00000000071072ca */ /* 0x040fe200000e0000 */
[----:B------:R-:W-:Y:S01]  /*21490*/  ULDC UR19, c[0x0][0x154] ;  /* 0x0000550000137ab9 */ /* 0x000fe20000000800 */
[----:B------:R-:W-:Y:S01]  /*214a0*/  ISETP.NE.AND.EX P0, PT, RZ, UR13, PT, P0 ;  /* 0x0000000dff007c0c */ /* 0x000fe2000bf05300 */
[----:B------:R-:W1:Y:S01]  /*214b0*/  S2UR UR18, SR_CTAID.Y ;  /* 0x00000000001279c3 */ /* 0x000e620000002600 */
[----:B------:R-:W-:Y:S02]  /*214c0*/  R2UR UR17, R6 ;  /* 0x00000000061172ca */ /* 0x000fe400000e0000 */
[----:B------:R-:W-:-:S02]  /*214d0*/  R2UR UR10, R7 ;  /* 0x00000000070a72ca */ /* 0x000fc400000e0000 */
[----:B------:R-:W-:Y:S02]  /*214e0*/  R2UR UR11, R6 ;  /* 0x00000000060b72ca */ /* 0x000fe400000e0000 */
[----:B0-----:R-:W-:-:S05]  /*214f0*/  I2FP.F32.U32 R0, UR6 ;  /* 0x0000000600007c45 */ /* 0x001fca0008201000 */
[----:B------:R-:W-:-:S04]  /*21500*/  FMUL R0, R0, UR4 ;  /* 0x0000000400007c20 */ /* 0x000fc80008400000 */
[----:B------:R0:W4:Y:S01]  /*21510*/  F2I.U32.TRUNC.NTZ R3, R0 ;  /* 0x0000000000037305 */ /* 0x000122000020f000 */
[----:B-1----:R-:W-:Y:S05]  /*21520*/  @!P0 BRA `(.L_x_544) ;  /* 0x0000000000308947 */ /* 0x002fea0003800000 */
        /* <DEDUP_REMOVED lines=12> */
.L_x_544:
[----:B------:R-:W-:Y:S01]  /*215f0*/  USHF.R.U64 UR42, UR10, UR15, UR11 ;  /* 0x0000000f0a2a7299 */ /* 0x000fe2000800120b */
[----:B0-----:R-:W-:Y:S01]  /*21600*/  I2FP.F32.U32 R0, UR18 ;  /* 0x0000001200007c45 */ /* 0x001fe20008201000 */
[----:B------:R-:W-:Y:S02]  /*21610*/  USHF.R.U32.HI UR4, URZ, UR15, UR11 ;  /* 0x0000000f3f047299 */ /* 0x000fe4000801160b */
[----:B------:R-:W-:Y:S02]  /*21620*/  UIADD3 UR10, UP0, URZ, -UR42, URZ ;  /* 0x8000002a3f0a7290 */ /* 0x000fe4000ff1e03f */
[----:B------:R-:W-:Y:S01]  /*21630*/  FMUL R0, R0, UR19 ;  /* 0x0000001300007c20 */ /* 0x000fe20008400000 */
[----:B------:R-:W-:Y:S01]  /*21640*/  ULDC.64 UR12, c[0x0][0x620] ;  /* 0x00018800000c7ab9 */ /* 0x000fe20000000a00 */
[----:B------:R-:W-:Y:S01]  /*21650*/  UIADD3.X UR4, URZ, ~UR4, URZ, UP0, !UPT ;  /* 0x800000043f047290 */ /* 0x000fe200087fe43f */
[----:B------:R-:W-:Y:S01]  /*21660*/  UMOV UR8, UR16 ;  /* 0x0000001000087c82 */ /* 0x000fe20008000000 */
[----:B------:R-:W-:-:S02]  /*21670*/  UMOV UR9, UR17 ;  /* 0x0000001100097c82 */ /* 0x000fc40008000000 */
[----:B------:R-:W-:Y:S01]  /*21680*/  UIMAD UR4, UR4, UR12, URZ ;  /* 0x0000000c040472a4 */ /* 0x000fe2000f8e023f */
[----:B------:R-:W0:Y:S01]  /*21690*/  F2I.U32.TRUNC.NTZ R0, R0 ;  /* 0x0000000000007305 */ /* 0x000e22000020f000 */
[----:B------:R-:W-:Y:S01]  /*216a0*/  UIMAD.WIDE.U32 UR8, UR10, UR12, UR8 ;  /* 0x0000000c0a0872a5 */ /* 0x000fe2000f8e0008 */
[----:B----4-:R-:W-:Y:S01]  /*216b0*/  R2UR UR12, R3 ;  /* 0x00000000030c72ca */ /* 0x010fe200000e0000 */
[----:B------:R-:W-:Y:S01]  /*216c0*/  UIMAD UR10, UR10, UR13, UR4 ;  /* 0x0000000d0a0a72a4 */ /* 0x000fe2000f8e0204 */
[----:B------:R-:W-:Y:S01]  /*216d0*/  ULDC UR11, c[0x0][0x618] ;  /* 0x00018600000b7ab9 */ /* 0x000fe20000000800 */
[----:B------:R-:W-:Y:S02]  /*216e0*/  ULDC UR21, c[0x0][0x658] ;  /* 0x0001960000157ab9 */ /* 0x000fe40000000800 */
[----:B------:R-:W-:Y:S01]  /*216f0*/  UIADD3 UR9, UR9, UR10, URZ ;  /* 0x0000000a09097290 */ /* 0x000fe2000fffe03f */
[----:B------:R-:W-:Y:S01]  /*21700*/  UMOV UR15, 0xffffffff ;  /* 0xffffffff000f7882 */ /* 0x000fe20000000000 */
[----:B------:R-:W-:Y:S01]  /*21710*/  ULDC.64 UR4, c[0x0][0x640] ;  /* 0x0001900000047ab9 */ /* 0x000fe20000000a00 */
[----:B------:R-:W-:Y:S01]  /*21720*/  USHF.L.U32 UR15, UR15, UR21, URZ ;  /* 0x000000150f0f7299 */ /* 0x000fe2000800063f */
[----:B------:R-:W-:Y:S01]  /*21730*/  ISETP.NE.U32.AND P0, PT, RZ, UR4, PT ;  /* 0x00000004ff007c0c */ /* 0x000fe2000bf05070 */
[----:B------:R-:W-:-:S02]  /*21740*/  USHF.R.U64 UR16, UR8, UR11, UR9 ;  /* 0x0000000b08107299 */ /* 0x000fc40008001209 */
[----:B------:R-:W-:Y:S01]  /*21750*/  USHF.R.U32.HI UR8, URZ, UR11, UR9 ;  /* 0x0000000b3f087299 */ /* 0x000fe20008011609 */
[----:B0-----:R-:W-:Y:S01]  /*21760*/  R2UR UR14, R0 ;  /* 0x00000000000e72ca */ /* 0x001fe200000e0000 */
[----:B------:R-:W-:Y:S01]  /*21770*/  ULDC UR17, c[0x0][0x608] ;  /* 0x0001820000117ab9 */ /* 0x000fe20000000800 */
[----:B------:R-:W-:Y:S01]  /*21780*/  ULOP3.LUT UR40, URZ, UR15, URZ, 0x33, !UPT ;  /* 0x0000000f3f287292 */ /* 0x000fe2000f8e333f */
[----:B------:R-:W-:Y:S01]  /*21790*/  ISETP.NE.AND.EX P0, PT, RZ, UR5, PT, P0 ;  /* 0x00000005ff007c0c */ /* 0x000fe2000bf05300 */
[----:B------:R-:W-:Y:S02]  /*217a0*/  USHF.R.U64 UR15, UR16, UR17, UR8 ;  /* 0x00000011100f7299 */ /* 0x000fe40008001208 */
[----:B------:R-:W-:Y:S02]  /*217b0*/  USHF.R.U32.HI UR8, URZ, UR17, UR8 ;  /* 0x000000113f087299 */ /* 0x000fe40008011608 */
[----:B------:R-:W-:Y:S02]  /*217c0*/  UIADD3 UR12, -UR12, URZ, URZ ;  /* 0x0000003f0c0c7290 */ /* 0x000fe4000fffe13f */
[----:B------:R-:W-:Y:S01]  /*217d0*/  USHF.R.U64 UR17, UR15, UR21, UR8 ;  /* 0x000000150f117299 */ /* 0x000fe20008001208 */
[----:B------:R-:W-:Y:S01]  /*217e0*/  UMOV UR19, 0x1 ;  /* 0x0000000100137882 */ /* 0x000fe20000000000 */
[----:B------:R-:W-:Y:S01]  /*217f0*/  ULDC UR13, c[0x0][0x144] ;  /* 0x00005100000d7ab9 */ /* 0x000fe20000000800 */
[----:B------:R-:W-:Y:S01]  /*21800*/  ULDC UR7, c[0x0][0x600] ;  /* 0x0001800000077ab9 */ /* 0x000fe20000000800 */
[----:B------:R-:W-:-:S02]  /*21810*/  USHF.L.U32 UR24, UR19, UR21, URZ ;  /* 0x0000001513187299 */ /* 0x000fc4000800063f */
[----:B------:R-:W-:Y:S02]  /*21820*/  USHF.R.U32.HI UR8, URZ, UR21, UR8 ;  /* 0x000000153f087299 */ /* 0x000fe40008011608 */
[----:B------:R-:W-:Y:S02]  /*21830*/  UIMAD UR21, UR13, UR12, UR6 ;  /* 0x0000000c0d1572a4 */ /* 0x000fe4000f8e0206 */
[----:B------:R-:W-:Y:S02]  /*21840*/  UIADD3 UR20, UR7, -0x1, URZ ;  /* 0xffffffff07147890 */ /* 0x000fe4000fffe03f */
[----:B------:R-:W-:Y:S01]  /*21850*/  UIADD3 UR19, -UR14, URZ, URZ ;  /* 0x0000003f0e137290 */ /* 0x000fe2000fffe13f */
[----:B------:R-:W-:Y:S01]  /*21860*/  ULDC UR25, c[0x0][0x148] ;  /* 0x0000520000197ab9 */ /* 0x000fe20000000800 */
[----:B------:R-:W-:Y:S01]  /*21870*/  ULDC UR22, c[0x0][0x648] ;  /* 0x0001920000167ab9 */ /* 0x000fe20000000800 */
[----:B------:R-:W-:Y:S01]  /*21880*/  ULDC UR23, c[0x0][0x638] ;  /* 0x00018e0000177ab9 */ /* 0x000fe20000000800 */
        /* <DEDUP_REMOVED lines=14> */
.L_x_545:
[----:B------:R-:W-:Y:S01]  /*21970*/  UISETP.NE.AND UP0, UPT, UR39, URZ, UPT ;  /* 0x0000003f2700728c */ /* 0x000fe2000bf05270 */
[----:B------:R-:W-:Y:S01]  /*21980*/  IMAD.MOV.U32 R0, RZ, RZ, 0x1 ;  /* 0x00000001ff007424 */ /* 0x000fe200078e00ff */
[----:B------:R-:W-:Y:S02]  /*21990*/  USHF.R.U64 UR4, UR6, UR22, UR8 ;  /* 0x0000001606047299 */ /* 0x000fe40008001208 */
[----:B------:R-:W-:Y:S02]  /*219a0*/  ULOP3.LUT UR40, UR15, UR40, URZ, 0xc0, !UPT ;  /* 0x000000280f287292 */ /* 0x000fe4000f8ec03f */
[----:B------:R-:W-:Y:S02]  /*219b0*/  UIADD3 UR5, -UR4, URZ, URZ ;  /* 0x0000003f04057290 */ /* 0x000fe4000fffe13f */
[----:B------:R-:W-:Y:S02]  /*219c0*/  UIMAD UR40, UR24, UR4, UR40 ;  /* 0x00000004182872a4 */ /* 0x000fe4000f8e0228 */
[----:B------:R-:W-:-:S02]  /*219d0*/  ULOP3.LUT UR16, UR16, UR20, URZ, 0xc0, !UPT ;  /* 0x0000001410107292 */ /* 0x000fc4000f8ec03f */
[----:B------:R-:W-:Y:S02]  /*219e0*/  @UP0 UIMAD UR21, UR25, UR19, UR18 ;  /* 0x00000013191502a4 */ /* 0x000fe4000f8e0212 */
[----:B------:R-:W-:-:S03]  /*219f0*/  UIMAD UR4, UR5, UR23, UR17 ;  /* 0x00000017050472a4 */ /* 0x000fc6000f8e0211 */
[----:B------:R-:W-:Y:S01]  /*21a00*/  ULDC UR5, c[0x0][0x610] ;  /* 0x0001840000057ab9 */ /* 0x000fe20000000800 */
[----:B------:R-:W-:Y:S02]  /*21a10*/  UIMAD UR4, UR4, UR7, UR16 ;  /* 0x00000007040472a4 */ /* 0x000fe4000f8e0210 */
[----:B------:R-:W-:-:S04]  /*21a20*/  UIMAD UR40, UR40, UR5, UR21 ;  /* 0x00000005282872a4 */ /* 0x000fc8000f8e0215 */
[----:B------:R-:W-:Y:S02]  /*21a30*/  USEL UR41, UR4, UR40, !UP0 ;  /* 0x0000002804297287 */ /* 0x000fe4000c000000 */
[----:B------:R-:W-:-:S12]  /*21a40*/  USEL UR40, UR40, UR4, !UP0 ;  /* 0x0000000428287287 */ /* 0x000fd8000c000000 */
.L_x_543:
[----:B------:R-:W-:-:S13]  /*21a50*/  LOP3.LUT P0, RZ, R0, 0xff, RZ, 0xc0, !PT ;  /* 0x000000ff00ff7812 */ /* 0x000fda000780c0ff */
[----:B------:R-:W-:Y:S05]  /*21a60*/  @P0 BRA `(.L_x_546) ;  /* 0xfffffdf8002c0947 */ /* 0x000fea000383ffff */
[----:B------:R-:W-:Y:S05]  /*21a70*/  EXIT ;  /* 0x000000000000794d */ /* 0x000fea0003800000 */
.L_x_7:
[----:B------:R-:W2:Y:S01]  /*21a80*/  LDL R5, [R1+0x208] ;  /* 0x0002080001057983 */ /* 0x000ea20000100800 */
[----:B------:R-:W-:-:S03]  /*21a90*/  ULDC.64 UR4, c[0x0][0x650] ;  /* 0x0001940000047ab9 */ /* 0x000fc60000000a00 */
[----:B------:R-:W3:Y:S01]  /*21aa0*/  LDL R4, [R1+0x204] ;  /* 0x0002040001047983 */ /* 0x000ee20000100800 */
[----:B------:R-:W-:Y:S01]  /*21ab0*/  PRMT R0, RZ, 0x7610, R0 ;  /* 0x00007610ff007816 */ /* 0x000fe20000000000 */
[----:B------:R-:W-:Y:S01]  /*21ac0*/  IMAD.MOV.U32 R3, RZ, RZ, -0x1 ;  /* 0xffffffffff037424 */ /* 0x000fe200078e00ff */
[----:B------:R-:W-:Y:S01]  /*21ad0*/  MOV R11, 0xffffffff ;  /* 0xffffffff000b7802 */ /* 0x000fe20000000f00 */
[----:B------:R-:W-:Y:S01]  /*21ae0*/  IMAD.MOV.U32 R2, RZ, RZ, -0x1 ;  /* 0xffffffffff027424 */ /* 0x000fe200078e00ff */
[----:B--2---:R-:W-:-:S04]  /*21af0*/  ISETP.GE.U32.AND P0, PT, R5, UR4, PT ;  /* 0x0000000405007c0c */ /* 0x004fc8000bf06070 */
[----:B---3--:R-:W-:-:S13]  /*21b00*/  ISETP.GE.U32.AND.EX P0, PT, R4, UR5, PT, P0 ;  /* 0x0000000504007c0c */ /* 0x008fda000bf06100 */
        /* <DEDUP_REMOVED lines=21> */
.L_x_548:
[----:B------:R-:W-:Y:S01]  /*21c60*/  USHF.R.U64 UR4, UR14, UR19, UR15 ;  /* 0x000000130e047299 */ /* 0x000fe2000800120f */
[----:B------:R-:W-:Y:S01]  /*21c70*/  R2UR UR7, R4 ;  /* 0x00000000040772ca */ /* 0x000fe200000e0000 */
[----:B------:R-:W-:Y:S02]  /*21c80*/  USHF.R.U32.HI UR5, URZ, UR19, UR15 ;  /* 0x000000133f057299 */ /* 0x000fe4000801160f */
[----:B------:R-:W-:Y:S01]  /*21c90*/  UIADD3 UR13, UP0, URZ, -UR4, URZ ;  /* 0x800000043f0d7290 */ /* 0x000fe2000ff1e03f */
[----:B------:R-:W-:Y:S01]  /*21ca0*/  ULDC.64 UR14, c[0x0][0x620] ;  /* 0x00018800000e7ab9 */ /* 0x000fe20000000a00 */
[----:B------:R-:W-:Y:S02]  /*21cb0*/  UMOV UR6, UR20 ;  /* 0x0000001400067c82 */ /* 0x000fe40008000000 */
[----:B------:R-:W-:Y:S02]  /*21cc0*/  UIADD3.X UR5, URZ, ~UR5, URZ, UP0, !UPT ;  /* 0x800000053f057290 */ /* 0x000fe400087fe43f */
[----:B------:R-:W-:-:S02]  /*21cd0*/  UISETP.NE.AND UP1, UPT, UR39, URZ, UPT ;  /* 0x0000003f2700728c */ /* 0x000fc4000bf25270 */
[----:B------:R-:W-:Y:S02]  /*21ce0*/  UIMAD UR5, UR5, UR14, URZ ;  /* 0x0000000e050572a4 */ /* 0x000fe4000f8e023f */
[----:B------:R-:W-:Y:S02]  /*21cf0*/  UIMAD.WIDE.U32 UR6, UR13, UR14, UR6 ;  /* 0x0000000e0d0672a5 */ /* 0x000fe4000f8e0006 */
[----:B------:R-:W-:Y:S01]  /*21d00*/  UIMAD UR5, UR13, UR15, UR5 ;  /* 0x0000000f0d0572a4 */ /* 0x000fe2000f8e0205 */
[----:B------:R-:W-:Y:S02]  /*21d10*/  ULDC UR14, c[0x0][0x608] ;  /* 0x00018200000e7ab9 */ /* 0x000fe40000000800 */
[----:B------:R-:W-:Y:S01]  /*21d20*/  ULDC UR13, c[0x0][0x618] ;  /* 0x00018600000d7ab9 */ /* 0x000fe20000000800 */
[----:B------:R-:W-:Y:S01]  /*21d30*/  UIADD3 UR5, UR7, UR5, URZ ;  /* 0x0000000507057290 */ /* 0x000fe2000fffe03f */
[----:B------:R-:W-:Y:S01]  /*21d40*/  ULDC UR22, c[0x0][0x658] ;  /* 0x0001960000167ab9 */ /* 0x000fe20000000800 */
[----:B------:R-:W-:-:S02]  /*21d50*/  @UP1 UIMAD UR8, UR11, UR12, UR10 ;  /* 0x0000000c0b0812a4 */ /* 0x000fc4000f8e020a */
[----:B------:R-:W-:Y:S02]  /*21d60*/  USHF.R.U64 UR17, UR6, UR13, UR5 ;  /* 0x0000000d06117299 */ /* 0x000fe40008001205 */
[----:B------:R-:W-:Y:S01]  /*21d70*/  USHF.R.U32.HI UR5, URZ, UR13, UR5 ;  /* 0x0000000d3f057299 */ /* 0x000fe20008011605 */
[----:B------:R-:W-:Y:S01]  /*21d80*/  ULDC.64 UR6, c[0x0][0x640] ;  /* 0x0001900000067ab9 */ /* 0x000fe20000000a00 */
[----:B------:R-:W-:Y:S01]  /*21d90*/  UMOV UR10, 0xffffffff ;  /* 0xffffffff000a7882 */ /* 0x000fe20000000000 */
[----:B------:R-:W-:Y:S01]  /*21da0*/  ISETP.NE.U32.AND P0, PT, RZ, UR6, PT ;  /* 0x00000006ff007c0c */ /* 0x000fe2000bf05070 */
[----:B------:R-:W-:Y:S02]  /*21db0*/  USHF.R.U64 UR18, UR17, UR14, UR5 ;  /* 0x0000000e11127299 */ /* 0x000fe40008001205 */
[----:B------:R-:W-:Y:S01]  /*21dc0*/  USHF.R.U32.HI UR5, URZ, UR14, UR5 ;  /* 0x0000000e3f057299 */ /* 0x000fe20008011605 */
[----:B------:R-:W-:Y:S01]  /*21dd0*/  ISETP.NE.AND.EX P0, PT, RZ, UR7, PT, P0 ;  /* 0x00000007ff007c0c */ /* 0x000fe2000bf05300 */
[----:B------:R-:W-:-:S02]  /*21de0*/  USHF.L.U32 UR11, UR10, UR22, URZ ;  /* 0x000000160a0b7299 */ /* 0x000fc4000800063f */
[----:B------:R-:W-:Y:S01]  /*21df0*/  USHF.R.U64 UR19, UR18, UR22, UR5 ;  /* 0x0000001612137299 */ /* 0x000fe20008001205 */
[----:B------:R-:W-:Y:S01]  /*21e00*/  ULDC UR20, c[0x0][0x600] ;  /* 0x0001800000147ab9 */ /* 0x000fe20000000800 */
[----:B------:R-:W-:Y:S02]  /*21e10*/  USHF.R.U32.HI UR10, URZ, UR22, UR5 ;  /* 0x000000163f0a7299 */ /* 0x000fe40008011605 */
[----:B------:R-:W-:Y:S02]  /*21e20*/  UIADD3 UR21, UR20, -0x1, URZ ;  /* 0xffffffff14157890 */ /* 0x000fe4000fffe03f */
[----:B------:R-:W-:Y:S01]  /*21e30*/  ULOP3.LUT UR26, URZ, UR11, URZ, 0x33, !UPT ;  /* 0x0000000b3f1a7292 */ /* 0x000fe2000f8e333f */
        /* <DEDUP_REMOVED lines=17> */
.L_x_549:
[----:B------:R-:W-:Y:S01]  /*21f50*/  USHF.R.U64 UR6, UR5, UR23, UR10 ;  /* 0x0000001705067299 */ /* 0x000fe2000800120a */
[----:B------:R-:W-:Y:S01]  /*21f60*/  IMAD.MOV.U32 R0, RZ, RZ, 0x1 ;  /* 0x00000001ff007424 */ /* 0x000fe200078e00ff */
[----:B------:R-:W-:Y:S01]  /*21f70*/  USHF.L.U32 UR25, UR25, UR22, URZ ;  /* 0x0000001619197299 */ /* 0x000fe2000800063f */
[----:B------:R-:W-:Y:S01]  /*21f80*/  IMAD.U32 R11, RZ, RZ, UR4 ;  /* 0x00000004ff0b7e24 */ /* 0x000fe2000f8e00ff */
[----:B------:R-:W-:Y:S02]  /*21f90*/  ULOP3.LUT UR5, UR18, UR26, URZ, 0xc0, !UPT ;  /* 0x0000001a12057292 */ /* 0x000fe4000f8ec03f */
[----:B------:R-:W-:Y:S02]  /*21fa0*/  UIADD3 UR7, -UR6, URZ, URZ ;  /* 0x0000003f06077290 */ /* 0x000fe4000fffe13f */
[----:B------:R-:W-:Y:S02]  /*21fb0*/  UIMAD UR6, UR25, UR6, UR5 ;  /* 0x00000006190672a4 */ /* 0x000fe4000f8e0205 */
[----:B------:R-:W-:-:S02]  /*21fc0*/  ULOP3.LUT UR17, UR17, UR21, URZ, 0xc0, !UPT ;  /* 0x0000001511117292 */ /* 0x000fc4000f8ec03f */
[----:B------:R-:W-:Y:S02]  /*21fd0*/  UIMAD UR5, UR7, UR24, UR19 ;  /* 0x00000018070572a4 */ /* 0x000fe4000f8e0213 */
[----:B------:R-:W-:Y:S01]  /*21fe0*/  UISETP.NE.AND UP0, UPT, UR39, URZ, UPT ;  /* 0x0000003f2700728c */ /* 0x000fe2000bf05270 */
[----:B------:R-:W-:Y:S01]  /*21ff0*/  ULDC UR7, c[0x0][0x610] ;  /* 0x0001840000077ab9 */ /* 0x000fe20000000800 */
[----:B------:R-:W-:Y:S02]  /*22000*/  UIMAD UR5, UR5, UR20, UR17 ;  /* 0x00000014050572a4 */ /* 0x000fe4000f8e0211 */
[----:B------:R-:W-:-:S04]  /*22010*/  UIMAD UR8, UR6, UR7, UR8 ;  /* 0x00000007060872a4 */ /* 0x000fc8000f8e0208 */
[----:B------:R-:W-:Y:S02]  /*22020*/  USEL UR6, UR5, UR8, !UP0 ;  /* 0x0000000805067287 */ /* 0x000fe4000c000000 */
[----:B------:R-:W-:-:S04]  /*22030*/  USEL UR8, UR8, UR5, !UP0 ;  /* 0x0000000508087287 */ /* 0x000fc8000c000000 */
[----:B------:R-:W-:Y:S02]  /*22040*/  MOV R2, UR6 ;  /* 0x0000000600027c02 */ /* 0x000fe40008000f00 */
[----:B------:R-:W-:-:S07]  /*22050*/  IMAD.U32 R3, RZ, RZ, UR8 ;  /* 0x00000008ff037e24 */ /* 0x000fce000f8e00ff */
.L_x_547:
[----:B------:R-:W-:-:S08]  /*22060*/  NOP ;  /* 0x0000000000007918 */ /* 0x000fd00000000000 */
[----:B0-----:R-:W0:-:S00]  /*22070*/  USETMAXREG.DEALLOC.CTAPOOL 0x18 ;  /* 0x00000018000079c8 */ /* 0x001e0000080e0500 */
[----:B------:R-:W-:-:S13]  /*22080*/  ISETP.NE.AND P0, PT, RZ, UR9, PT ;  /* 0x00000009ff007c0c */ /* 0x000fda000bf05270 */
[----:B------:R-:W-:Y:S05]  /*22090*/  @P0 EXIT ;  /* 0x000000000000094d */ /* 0x000fea0003800000 */
[----:B0-----:R-:W-:Y:S01]  /*220a0*/  LOP3.LUT P0, RZ, R0, 0xff, RZ, 0xc0, !PT ;  /* 0x000000ff00ff7812 */ /* 0x001fe2000780c0ff */
[----:B------:R-:W-:Y:S01]  /*220b0*/  IMAD.MOV.U32 R0, RZ, RZ, 0x1 ;  /* 0x00000001ff007424 */ /* 0x000fe200078e00ff */
[----:B------:R-:W-:-:S11]  /*220c0*/  MOV R6, RZ ;  /* 0x000000ff00067202 */ /* 0x000fd60000000f00 */
[----:B------:R-:W-:Y:S05]  /*220d0*/  @!P0 BRA `(.L_x_550) ;  /* 0x0000000c009c8947 */ /* 0x000fea0003800000 */
[----:B------:R-:W0:Y:S01]  /*220e0*/  LDC R0, c[0x0][0x28c] ;  /* 0x0000a300ff007b82 */ /* 0x000e220000000800 */
[----:B------:R-:W-:Y:S01]  /*220f0*/  ULDC UR5, c[0x0][0x658] ;  /* 0x0001960000057ab9 */ /* 0x000fe20000000800 */
[----:B------:R-:W-:Y:S01]  /*22100*/  UMOV UR7, 0xffffffff ;  /* 0xffffffff00077882 */ /* 0x000fe20000000000 */
[----:B------:R-:W-:Y:S01]  /*22110*/  ULDC UR6, c[0x0][0xc] ;  /* 0x0000030000067ab9 */ /* 0x000fe20000000800 */
[----:B------:R-:W-:Y:S01]  /*22120*/  USHF.L.U32 UR9, UR7, UR5, URZ ;  /* 0x0000000507097299 */ /* 0x000fe2000800063f */
[----:B------:R-:W-:Y:S01]  /*22130*/  BSSY B0, `(.L_x_550) ;  /* 0x00000e1000007945 */ /* 0x000fe20003800000 */
[----:B------:R-:W-:Y:S01]  /*22140*/  UMOV UR8, 0x1 ;  /* 0x0000000100087882 */ /* 0x000fe20000000000 */
[----:B------:R-:W-:Y:S01]  /*22150*/  ULDC UR7, c[0x0][0x10] ;  /* 0x0000040000077ab9 */ /* 0x000fe20000000800 */
[----:B------:R-:W1:Y:S01]  /*22160*/  S2UR UR10, SR_CgaCtaId ;  /* 0x00000000000a79c3 */ /* 0x000e620000008800 */
[----:B------:R-:W-:Y:S01]  /*22170*/  UIMAD.WIDE.U32 UR6, UR6, UR7, URZ ;  /* 0x00000007060672a5 */ /* 0x000fe2000f8e003f */
[----:B------:R-:W-:Y:S01]  /*22180*/  IMAD.MOV.U32 R10, RZ, RZ, 0x1 ;  /* 0x00000001ff0a7424 */ /* 0x000fe200078e00ff */
[----:B------:R-:W-:Y:S01]  /*22190*/  USHF.L.U32 UR5, UR8, UR5, URZ ;  /* 0x0000000508057299 */ /* 0x000fe2000800063f */
[----:B------:R-:W-:Y:S01]  /*221a0*/  IMAD.MOV.U32 R6, RZ, RZ, RZ ;  /* 0x000000ffff067224 */ /* 0x000fe200078e00ff */
[----:B------:R-:W-:Y:S01]  /*221b0*/  ULDC UR4, c[0x0][0x600] ;  /* 0x0001800000047ab9 */ /* 0x000fe20000000800 */
[----:B------:R-:W-:Y:S01]  /*221c0*/  ULDC UR8, c[0x0][0x14] ;  /* 0x0000050000087ab9 */ /* 0x000fe20000000800 */
[----:B------:R-:W-:-:S02]  /*221d0*/  ULOP3.LUT UR21, UR38, 0x2, URZ, 0xfc, !UPT ;  /* 0x0000000226157892 */ /* 0x000fc4000f8efc3f */
[----:B------:R-:W-:Y:S02]  /*221e0*/  UIMAD.WIDE.U32 UR30, UR6, UR8, URZ ;  /* 0x00000008061e72a5 */ /* 0x000fe4000f8e003f */
[----:B------:R-:W-:Y:S02]  /*221f0*/  UIMAD UR7, UR7, UR8, URZ ;  /* 0x00000008070772a4 */ /* 0x000fe4000f8e023f */
[----:B------:R-:W-:Y:S02]  /*22200*/  UIADD3 UR4, UR4, -0x1, URZ ;  /* 0xffffffff04047890 */ /* 0x000fe4000fffe03f */
[----:B------:R-:W-:Y:S01]  /*22210*/  ULOP3.LUT UR6, URZ, UR9, URZ, 0x33, !UPT ;  /* 0x000000093f067292 */ /* 0x000fe2000f8e333f */
[----:B0-----:R-:W-:Y:S01]  /*22220*/  VIADD R0, R0, 0x3f ;  /* 0x0000003f00007836 */ /* 0x001fe20000000000 */
[----:B------:R-:W-:Y:S01]  /*22230*/  UIADD3 UR7, UR31, UR7, URZ ;  /* 0x000000071f077290 */ /* 0x000fe2000fffe03f */
[----:B------:R-:W-:-:S03]  /*22240*/  ULDC.64 UR40, c[0x0][0x198] ;  /* 0x0000660000287ab9 */ /* 0x000fc60000000a00 */
[----:B------:R-:W-:Y:S01]  /*22250*/  SHF.R.S32.HI R5, RZ, 0x1f, R0 ;  /* 0x0000001fff057819 */ /* 0x000fe20000011400 */
[----:B-1----:R-:W-:-:S03]  /*22260*/  IMAD.U32 R8, RZ, RZ, UR10 ;  /* 0x0000000aff087e24 */ /* 0x002fc6000f8e00ff */
[----:B------:R-:W-:Y:S02]  /*22270*/  LEA.HI R5, R5, R0, RZ, 0x6 ;  /* 0x0000000005057211 */ /* 0x000fe400078f30ff */
[----:B------:R-:W-:Y:S02]  /*22280*/  MOV R0, 0x1 ;  /* 0x0000000100007802 */ /* 0x000fe40000000f00 */
[----:B------:R-:W-:-:S04]  /*22290*/  SHF.R.S32.HI R7, RZ, 0x6, R5 ;  /* 0x00000006ff077819 */ /* 0x000fc80000011405 */
[----:B------:R-:W-:-:S07]  /*222a0*/  IADD3 R16, R7, 0x1, RZ ;  /* 0x0000000107107810 */ /* 0x000fce0007ffe0ff */
.L_x_561:
[----:B------:R-:W-:-:S03]  /*222b0*/  UMOV UR8, 0xffffffff ;  /* 0xffffffff00087882 */ /* 0x000fc60000000000 */
[----:B------:R-:W-:Y:S05]  /*222c0*/  BRA.DIV UR8, `(.L_x_551) ;  /* 0x0000000e08e87947 */ /* 0x000fea000b800000 */
[----:B------:R-:W-:-:S13]  /*222d0*/  ELECT P6, URZ, PT ;  /* 0x00000000003f782f */ /* 0x000fda00038c0000 */
.L_x_571:
[----:B------:R-:W0:Y:S01]  /*222e0*/  LDC R4, c[0x0][0x28c] ;  /* 0x0000a300ff047b82 */ /* 0x000e220000000800 */
[----:B------:R-:W-:Y:S01]  /*222f0*/  BSSY B1, `(.L_x_552) ;  /* 0x0000049000017945 */ /* 0x000fe20003800000 */
[----:B0-----:R-:W-:-:S13]  /*22300*/  ISETP.LT.OR P6, PT, R4, 0x1, !P6 ;  /* 0x000000010400780c */ /* 0x001fda00077c1670 */
[----:B------:R-:W-:Y:S05]  /*22310*/  @P6 BRA `(.L_x_553) ;  /* 0x0000000400186947 */ /* 0x000fea0003800000 */
[----:B------:R-:W-:Y:S02]  /*22320*/  IMAD R3, R3, 0x2, R8 ;  /* 0x0000000203037824 */ /* 0x000fe400078e0208 */
[----:B------:R-:W-:Y:S02]  /*22330*/  IMAD.SHL.U32 R2, R2, 0x100, RZ ;  /* 0x0000010002027824 */ /* 0x000fe400078e00ff */
[----:B------:R-:W-:Y:S01]  /*22340*/  IMAD.MOV.U32 R13, RZ, RZ, RZ ;  /* 0x000000ffff0d7224 */ /* 0x000fe200078e00ff */
[----:B------:R-:W-:Y:S01]  /*22350*/  SHF.L.U32 R5, R3, 0x7, RZ ;  /* 0x0000000703057819 */ /* 0x000fe200000006ff */
[----:B------:R-:W-:Y:S01]  /*22360*/  IMAD.MOV.U32 R4, RZ, RZ, R16 ;  /* 0x000000ffff047224 */ /* 0x000fe200078e0010 */
[----:B------:R-:W-:Y:S01]  /*22370*/  MOV R3, R0 ;  /* 0x0000000000037202 */ /* 0x000fe20000000f00 */
[----:B------:R-:W-:-:S07]  /*22380*/  IMAD.MOV.U32 R12, RZ, RZ, R6 ;  /* 0x000000ffff0c7224 */ /* 0x000fce00078e0006 */
.L_x_556:
[----:B------:R-:W0:Y:S01]  /*22390*/  S2UR UR8, SR_CgaCtaId ;  /* 0x00000000000879c3 */ /* 0x000e220000008800 */
[----:B------:R-:W-:Y:S02]  /*223a0*/  MOV R9, 0x400 ;  /* 0x0000040000097802 */ /* 0x000fe40000000f00 */
[----:B------:R-:W-:Y:S01]  /*223b0*/  SHF.L.U32 R14, R3, 0x1f, RZ ;  /* 0x0000001f030e7819 */ /* 0x000fe200000006ff */
[----:B0-----:R-:W-:-:S05]  /*223c0*/  IMAD.U32 R8, RZ, RZ, UR8 ;  /* 0x00000008ff087e24 */ /* 0x001fca000f8e00ff */
[----:B------:R-:W-:-:S04]  /*223d0*/  LEA R9, R8, R9, 0x18 ;  /* 0x0000000908097211 */ /* 0x000fc800078ec0ff */
[----:B------:R-:W-:-:S04]  /*223e0*/  LEA R15, R12, R9, 0x3 ;  /* 0x000000090c0f7211 */ /* 0x000fc800078e18ff */
[----:B------:R-:W0:Y:S02]  /*223f0*/  SYNCS.PHASECHK.TRANS64.TRYWAIT P0, [R15+URZ+0x18], R14 ;  /* 0x0000180e0f0075a7 */ /* 0x000e24000800017f */
[----:B0-----:R-:W-:Y:S05]  /*22400*/  @!P0 BRA `(.L_x_554) ;  /* 0x0000000c00b88947 */ /* 0x001fea0003800000 */
.L_x_572:
[----:B------:R-:W1:Y:S01]  /*22410*/  S2R R17, SR_TID.X ;  /* 0x0000000000117919 */ /* 0x000e620000002100 */
[----:B------:R-:W-:-:S04]  /*22420*/  UPRMT UR8, UR21, 0x9910, URZ ;  /* 0x0000991015087896 */ /* 0x000fc8000800003f */
[----:B------:R-:W-:Y:S01]  /*22430*/  UISETP.NE.AND UP0, UPT, UR8, 0x2, UPT ;  /* 0x000000020800788c */ /* 0x000fe2000bf05270 */
[----:B-1----:R-:W-:-:S13]  /*22440*/  LOP3.LUT P0, RZ, R17, 0x7f, RZ, 0xc0, !PT ;  /* 0x0000007f11ff7812 */ /* 0x002fda000780c0ff */
[----:B0-----:R-:W0:Y:S02]  /*22450*/  @!P0 LDC R14, c[0x0][0x500] ;  /* 0x00014000ff0e8b82 */ /* 0x001e240000000800 */
[----:B0-----:R0:W-:Y:S01]  /*22460*/  @!P0 SYNCS.ARRIVE.TRANS64 RZ, [R15+URZ], R14 ;  /* 0x0000000e0fff89a7 */ /* 0x0011e2000800003f */
[----:B------:R-:W-:-:S13]  /*22470*/  PLOP3.LUT P0, PT, PT, PT, UP0, 0x80, 0x0 ;  /* 0x000000000000781c */ /* 0x000fda0003f0f008 */
[----:B0-----:R-:W-:Y:S05]  /*22480*/  @P0 BRA `(.L_x_555) ;  /* 0x0000000000040947 */ /* 0x001fea0003800000 */
[----:B------:R-:W-:Y:S01]  /*22490*/  BPT.TRAP 0x1 ;  /* 0x000000040000795c */ /* 0x000fe20000300000 */
.L_x_555:
[----:B------:R-:W-:Y:S01]  /*224a0*/  IMAD R14, R12, 0x4, R8 ;  /* 0x000000040c0e7824 */ /* 0x000fe200078e0208 */
[----:B------:R-:W-:Y:S01]  /*224b0*/  R2UR UR34, R13 ;  /* 0x000000000d2272ca */ /* 0x000fe200000e0000 */
[----:B------:R-:W-:Y:S01]  /*224c0*/  UIADD3 UR14, UP0, UR40, 0xf0, URZ ;  /* 0x000000f0280e7890 */ /* 0x000fe2000ff1e03f */
[----:B------:R-:W-:Y:S01]  /*224d0*/  R2UR UR33, R15 ;  /* 0x000000000f2172ca */ /* 0x000fe200000e0000 */
[----:B------:R-:W-:Y:S01]  /*224e0*/  IMAD.SHL.U32 R14, R14, 0x1000, RZ ;  /* 0x000010000e0e7824 */ /* 0x000fe200078e00ff */
[----:B------:R-:W-:Y:S01]  /*224f0*/  R2UR UR36, R11 ;  /* 0x000000000b2472ca */ /* 0x000fe200000e0000 */
[----:B------:R-:W-:Y:S01]  /*22500*/  UIADD3 UR42, UP1, UR40, 0x1f0, URZ ;  /* 0x000001f0282a7890 */ /* 0x000fe2000ff3e03f */
[----:B------:R-:W-:Y:S01]  /*22510*/  R2UR UR35, R5 ;  /* 0x00000000052372ca */ /* 0x000fe200000e0000 */
[----:B------:R-:W-:Y:S01]  /*22520*/  UIADD3.X UR15, URZ, UR41, URZ, UP0, !UPT ;  /* 0x000000293f0f7290 */ /* 0x000fe200087fe43f */
[----:B------:R-:W-:Y:S01]  /*22530*/  LEA R14, R14, R9, 0x2 ;  /* 0x000000090e0e7211 */ /* 0x000fe200078e10ff */
[----:B------:R-:W-:Y:S01]  /*22540*/  IMAD R9, R12, 0x10000, R9 ;  /* 0x000100000c097824 */ /* 0x000fe200078e0209 */
[----:B------:R-:W-:Y:S01]  /*22550*/  IADD3 R4, R4, -0x1, RZ ;  /* 0xffffffff04047810 */ /* 0x000fe20007ffe0ff */
[----:B------:R-:W-:Y:S01]  /*22560*/  UIADD3.X UR43, URZ, UR41, URZ, UP1, !UPT ;  /* 0x000000293f2b7290 */ /* 0x000fe20008ffe43f */
[----:B------:R-:W-:Y:S01]  /*22570*/  R2UR UR24, R14 ;  /* 0x000000000e1872ca */ /* 0x000fe200000e0000 */
[----:B------:R-:W-:Y:S01]  /*22580*/  UIADD3 UR26, UR34, 0x20, URZ ;  /* 0x00000020221a7890 */ /* 0x000fe2000fffe03f */
[----:B------:R-:W-:Y:S01]  /*22590*/  R2UR UR8, R9 ;  /* 0x00000000090872ca */ /* 0x000fe200000e0000 */
[----:B------:R-:W-:Y:S01]  /*225a0*/  VIADD R12, R12, 0x1 ;  /* 0x000000010c0c7836 */ /* 0x000fe20000000000 */
[----:B------:R-:W-:Y:S01]  /*225b0*/  R2UR UR19, R2 ;  /* 0x00000000021372ca */ /* 0x000fe200000e0000 */
[----:B------:R-:W-:Y:S01]  /*225c0*/  UMOV UR13, 0x30000 ;  /* 0x00030000000d7882 */ /* 0x000fe20000000000 */
[----:B------:R-:W-:Y:S01]  /*225d0*/  ISETP.GT.AND P1, PT, R4, 0x1, PT ;  /* 0x000000010400780c */ /* 0x000fe20003f24270 */
[----:B------:R-:W-:Y:S01]  /*225e0*/  UMOV UR22, 0x0 ;  /* 0x0000000000167882 */ /* 0x000fe20000000000 */
[----:B------:R-:W-:Y:S01]  /*225f0*/  UMOV UR23, 0x10000000 ;  /* 0x1000000000177882 */ /* 0x000fe20000000000 */
[C---:B------:R-:W-:Y:S01]  /*22600*/  ISETP.NE.AND P0, PT, R12.reuse, 0x3, PT ;  /* 0x000000030c00780c */ /* 0x040fe20003f05270 */
[----:B------:R-:W-:Y:S01]  /*22610*/  UMOV UR25, UR33 ;  /* 0x0000002100197c82 */ /* 0x000fe20008000000 */
[----:B------:R-:W-:Y:S01]  /*22620*/  UMOV UR28, UR36 ;  /* 0x00000024001c7c82 */ /* 0x000fe20008000000 */
[----:B------:R-:W-:Y:S01]  /*22630*/  UMOV UR27, UR35 ;  /* 0x00000023001b7c82 */ /* 0x000fe20008000000 */
[----:B------:R-:W-:Y:S01]  /*22640*/  UIADD3 UR32, UR24, 0x100, URZ ;  /* 0x0000010018207890 */ /* 0x000fe2000fffe03f */
[----:B------:R-:W-:Y:S01]  /*22650*/  SEL R14, RZ, 0x1, P0 ;  /* 0x00000001ff0e7807 */ /* 0x000fe20000000000 */
[----:B------:R-:W-:Y:S01]  /*22660*/  UIADD3 UR24, UR24, 0x8100, URZ ;  /* 0x0000810018187890 */ /* 0x000fe2000fffe03f */
[----:B------:R-:W-:Y:S01]  /*22670*/  VIADD R13, R13, 0x40 ;  /* 0x000000400d0d7836 */ /* 0x000fe20000000000 */
[----:B------:R-:W-:Y:S01]  /*22680*/  UIADD3 UR16, UR8, 0x30100, URZ ;  /* 0x0003010008107890 */ /* 0x000fe2000fffe03f */
[----:B------:R-:W-:Y:S01]  /*22690*/  LOP3.LUT R3, R3, R14, RZ, 0x3c, !PT ;  /* 0x0000000e03037212 */ /* 0x000fe200078e3cff */
[----:B------:R-:W-:Y:S01]  /*226a0*/  UIADD3 UR8, UR8, 0x38100, URZ ;  /* 0x0003810008087890 */ /* 0x000fe2000fffe03f */
[----:B------:R-:W-:Y:S01]  /*226b0*/  SEL R12, R12, RZ, P0 ;  /* 0x000000ff0c0c7207 */ /* 0x000fe20000000000 */
[----:B------:R-:W-:Y:S01]  /*226c0*/  UMOV UR17, UR33 ;  /* 0x0000002100117c82 */ /* 0x000fe20008000000 */
[----:B------:R-:W-:Y:S01]  /*226d0*/  UMOV UR18, UR34 ;  /* 0x0000002200127c82 */ /* 0x000fe20008000000 */
[----:B------:R-:W-:Y:S01]  /*226e0*/  UMOV UR20, UR36 ;  /* 0x0000002400147c82 */ /* 0x000fe20008000000 */
[----:B------:R0:W-:Y:S01]  /*226f0*/  UTMALDG.3D.MULTICAST [UR32], [UR14], UR13, desc[UR22] ;  /* 0x000016200e0073b4 */ /* 0x0001e2000801180d */
[----:B------:R-:W-:Y:S01]  /*22700*/  UMOV UR9, UR33 ;  /* 0x0000002100097c82 */ /* 0x000fe20008000000 */
[----:B------:R-:W-:Y:S01]  /*22710*/  UMOV UR11, UR19 ;  /* 0x00000013000b7c82 */ /* 0x000fe20008000000 */
[----:B------:R-:W-:Y:S01]  /*22720*/  UMOV UR12, UR36 ;  /* 0x00000024000c7c82 */ /* 0x000fe20008000000 */
[----:B------:R-:W-:Y:S01]  /*22730*/  UMOV UR10, UR26 ;  /* 0x0000001a000a7c82 */ /* 0x000fe20008000000 */
[----:B------:R0:W-:Y:S01]  /*22740*/  UTMALDG.3D.MULTICAST [UR24], [UR14], UR13, desc[UR22] ;  /* 0x000016180e0073b4 */ /* 0x0001e2000801180d */
[----:B------:R0:W-:Y:S01]  /*22750*/  UTMALDG.3D [UR16], [UR42], desc[UR22] ;  /* 0x000016102a0075b4 */ /* 0x0001e20008011000 */
[----:B------:R0:W-:Y:S02]  /*22760*/  UTMALDG.3D [UR8], [UR42], desc[UR22] ;  /* 0x000016082a0075b4 */ /* 0x0001e40008011000 */
[----:B0-----:R-:W-:Y:S05]  /*22770*/  @P1 BRA `(.L_x_556) ;  /* 0xfffffffc00041947 */ /* 0x001fea000383ffff */
.L_x_553:
[----:B------:R-:W-:Y:S05]  /*22780*/  BSYNC B1 ;  /* 0x0000000000017941 */ /* 0x000fea0003800000 */
.L_x_552:
[----:B------:R-:W2:Y:S01]  /*22790*/  LDL.LU R15, [R1+0x204] ;  /* 0x00020400010f7983 */ /* 0x000ea20000300800 */
[----:B------:R-:W-:Y:S01]  /*227a0*/  LOP3.LUT P0, RZ, R10, 0xff, RZ, 0xc0, !PT ;  /* 0x000000ff0aff7812 */ /* 0x000fe2000780c0ff */
[C---:B------:R-:W-:Y:S01]  /*227b0*/  IMAD.IADD R6, R7.reuse, 0x1, R6 ;  /* 0x0000000107067824 */ /* 0x040fe200078e0206 */
[----:B------:R-:W-:Y:S01]  /*227c0*/  ULDC.64 UR8, c[0x0][0x650] ;  /* 0x0001940000087ab9 */ /* 0x000fe20000000a00 */
[----:B------:R-:W3:Y:S01]  /*227d0*/  LDL.LU R14, [R1+0x208] ;  /* 0x00020800010e7983 */ /* 0x000ee20000300800 */
[----:B------:R-:W-:Y:S01]  /*227e0*/  ISETP.GE.U32.AND P1, PT, R7, 0x3, PT ;  /* 0x000000030700780c */ /* 0x000fe20003f26070 */
[----:B------:R-:W-:Y:S01]  /*227f0*/  BSSY B1, `(.L_x_557) ;  /* 0x0000072000017945 */ /* 0x000fe20003800000 */
[----:B------:R-:W-:Y:S01]  /*22800*/  IMAD.MOV.U32 R11, RZ, RZ, -0x1 ;  /* 0xffffffffff0b7424 */ /* 0x000fe200078e00ff */
[----:B------:R-:W-:Y:S02]  /*22810*/  PRMT R4, RZ, 0x7610, R4 ;  /* 0x00007610ff047816 */ /* 0x000fe40000000004 */
[----:B------:R-:W-:-:S04]  /*22820*/  PRMT R10, RZ, 0x7610, R10 ;  /* 0x00007610ff0a7816 */ /* 0x000fc8000000000a */
[----:B------:R-:W0:Y:S01]  /*22830*/  @P0 S2R R8, SR_CgaCtaId ;  /* 0x0000000000080919 */ /* 0x000e220000008800 */
[----:B------:R-:W-:-:S04]  /*22840*/  @P0 MOV R3, 0x400 ;  /* 0x0000040000030802 */ /* 0x000fc80000000f00 */
[----:B0-----:R-:W-:-:S04]  /*22850*/  @P0 LEA R3, R8, R3, 0x18 ;  /* 0x0000000308030211 */ /* 0x001fc800078ec0ff */
[----:B------:R0:W-:Y:S01]  /*22860*/  @P0 SYNCS.ARRIVE.TRANS64.A1T0 RZ, [R3+URZ+0x48], RZ ;  /* 0x000048ff03ff09a7 */ /* 0x0001e2000810003f */
[----:B------:R-:W-:-:S04]  /*22870*/  ISETP.GT.U32.AND P0, PT, R6, 0x2, PT ;  /* 0x000000020600780c */ /* 0x000fc80003f04070 */
[----:B------:R-:W-:Y:S01]  /*22880*/  ISETP.LT.U32.AND P0, PT, R7, 0x3, P0 ;  /* 0x000000030700780c */ /* 0x000fe20000701070 */
[----:B0-----:R-:W-:-:S04]  /*22890*/  IMAD.WIDE.U32 R2, R6, -0x55555555, RZ ;  /* 0xaaaaaaab06027825 */ /* 0x001fc800078e00ff */
[----:B------:R-:W-:Y:S01]  /*228a0*/  IMAD.MOV.U32 R2, RZ, RZ, -0x1 ;  /* 0xffffffffff027424 */ /* 0x000fe200078e00ff */
[----:B------:R-:W-:Y:S02]  /*228b0*/  SHF.R.U32.HI R5, RZ, 0x1, R3 ;  /* 0x00000001ff057819 */ /* 0x000fe40000011603 */
[----:B------:R-:W-:-:S03]  /*228c0*/  SEL R3, RZ, 0x1, !P0 ;  /* 0x00000001ff037807 */ /* 0x000fc60004000000 */
[----:B------:R-:W-:Y:S01]  /*228d0*/  IMAD R6, R5, -0x3, R6 ;  /* 0xfffffffd05067824 */ /* 0x000fe200078e0206 */
[----:B------:R-:W-:Y:S02]  /*228e0*/  LOP3.LUT R0, R0, R3, RZ, 0x3c, !PT ;  /* 0x0000000300007212 */ /* 0x000fe400078e3cff */
[----:B------:R-:W-:Y:S02]  /*228f0*/  MOV R3, 0xffffffff ;  /* 0xffffffff00037802 */ /* 0x000fe40000000f00 */
[----:B------:R-:W-:Y:S02]  /*22900*/  @P1 LOP3.LUT R0, R0, 0x1, R5, 0x78, !PT ;  /* 0x0000000100001812 */ /* 0x000fe400078e7805 */
[----:B---3--:R-:W-:-:S04]  /*22910*/  IADD3 R14, P0, R14, UR30, RZ ;  /* 0x0000001e0e0e7c10 */ /* 0x008fc8000ff1e0ff */
[----:B--2---:R-:W-:Y:S01]  /*22920*/  IADD3.X R15, R15, UR7, RZ, P0, !PT ;  /* 0x000000070f0f7c10 */ /* 0x004fe200087fe4ff */
[----:B------:R0:W-:Y:S01]  /*22930*/  STL [R1+0x208], R14 ;  /* 0x0002080e01007387 */ /* 0x0001e20000100800 */
[----:B------:R-:W-:-:S03]  /*22940*/  ISETP.GE.U32.AND P0, PT, R14, UR8, PT ;  /* 0x000000080e007c0c */ /* 0x000fc6000bf06070 */
[----:B------:R0:W-:Y:S01]  /*22950*/  STL [R1+0x204], R15 ;  /* 0x0002040f01007387 */ /* 0x0001e20000100800 */
[----:B------:R-:W-:-:S13]  /*22960*/  ISETP.GE.U32.AND.EX P0, PT, R15, UR9, PT, P0 ;  /* 0x000000090f007c0c */ /* 0x000fda000bf06100 */
[----:B0-----:R-:W-:Y:S05]  /*22970*/  @P0 BRA `(.L_x_558) ;  /* 0x0000000400640947 */ /* 0x001fea0003800000 */
[----:B------:R-:W0:Y:S01]  /*22980*/  S2R R9, SR_CTAID.X ;  /* 0x0000000000097919 */ /* 0x000e220000002500 */
[----:B------:R-:W-:Y:S01]  /*22990*/  ULDC UR8, c[0x0][0x150] ;  /* 0x0000540000087ab9 */ /* 0x000fe20000000800 */
[----:B------:R-:W1:Y:S01]  /*229a0*/  LDC R4, c[0x0][0x144] ;  /* 0x00005100ff047b82 */ /* 0x000e620000000800 */
[----:B------:R-:W-:Y:S01]  /*229b0*/  UISETP.NE.AND UP0, UPT, UR39, URZ, UPT ;  /* 0x0000003f2700728c */ /* 0x000fe2000bf05270 */
[----:B------:R-:W2:Y:S01]  /*229c0*/  S2R R2, SR_CTAID.Y ;  /* 0x0000000000027919 */ /* 0x000ea20000002600 */
[----:B------:R-:W-:-:S04]  /*229d0*/  ULDC UR11, c[0x0][0x630] ;  /* 0x00018c00000b7ab9 */ /* 0x000fc80000000800 */
[----:B------:R-:W-:Y:S01]  /*229e0*/  PLOP3.LUT P0, PT, PT, PT, UP0, 0x80, 0x0 ;  /* 0x000000000000781c */ /* 0x000fe20003f0f008 */
[----:B------:R-:W3:Y:S01]  /*229f0*/  LDC R13, c[0x0][0x148] ;  /* 0x00005200ff0d7b82 */ /* 0x000ee20000000800 */
[----:B0-----:R-:W-:Y:S02]  /*22a00*/  I2FP.F32.U32 R3, R9 ;  /* 0x0000000900037245 */ /* 0x001fe40000201000 */
[----:B--2---:R-:W-:-:S03]  /*22a10*/  I2FP.F32.U32 R5, R2 ;  /* 0x0000000200057245 */ /* 0x004fc60000201000 */
[----:B------:R-:W-:Y:S01]  /*22a20*/  FMUL R3, R3, UR8 ;  /* 0x0000000803037c20 */ /* 0x000fe20008400000 */
[----:B------:R-:W-:Y:S02]  /*22a30*/  ULDC UR8, c[0x0][0x154] ;  /* 0x0000550000087ab9 */ /* 0x000fe40000000800 */
[----:B------:R-:W-:Y:S01]  /*22a40*/  FMUL R11, R5, UR8 ;  /* 0x00000008050b7c20 */ /* 0x000fe20008400000 */
[----:B------:R-:W-:Y:S02]  /*22a50*/  ULDC.64 UR8, c[0x0][0x628] ;  /* 0x00018a0000087ab9 */ /* 0x000fe40000000a00 */
[----:B------:R-:W0:Y:S08]  /*22a60*/  F2I.U32.TRUNC.NTZ R3, R3 ;  /* 0x0000000300037305 */ /* 0x000e30000020f000 */
[----:B------:R-:W2:Y:S01]  /*22a70*/  F2I.U32.TRUNC.NTZ R11, R11 ;  /* 0x0000000b000b7305 */ /* 0x000ea2000020f000 */
[----:B0-----:R-:W-:-:S02]  /*22a80*/  IADD3 R5, -R3, RZ, RZ ;  /* 0x000000ff03057210 */ /* 0x001fc40007ffe1ff */
[----:B------:R-:W-:-:S03]  /*22a90*/  MOV R3, R15 ;  /* 0x0000000f00037202 */ /* 0x000fc60000000f00 */
[----:B-1----:R-:W-:Y:S02]  /*22aa0*/  IMAD R9, R4, R5, R9 ;  /* 0x0000000504097224 */ /* 0x002fe400078e0209 */
[----:B--2---:R-:W-:-:S04]  /*22ab0*/  IMAD.MOV R4, RZ, RZ, -R11 ;  /* 0x000000ffff047224 */ /* 0x004fc800078e0a0b */
[----:B---3--:R-:W-:Y:S01]  /*22ac0*/  @P0 IMAD R9, R13, R4, R2 ;  /* 0x000000040d090224 */ /* 0x008fe200078e0202 */
[----:B------:R-:W-:Y:S01]  /*22ad0*/  ISETP.NE.U32.AND P0, PT, RZ, UR8, PT ;  /* 0x00000008ff007c0c */ /* 0x000fe2000bf05070 */
[----:B------:R-:W-:-:S03]  /*22ae0*/  IMAD.MOV.U32 R2, RZ, RZ, R14 ;  /* 0x000000ffff027224 */ /* 0x000fc600078e000e */
[----:B------:R-:W-:-:S13]  /*22af0*/  ISETP.NE.AND.EX P0, PT, RZ, UR9, PT, P0 ;  /* 0x00000009ff007c0c */ /* 0x000fda000bf05300 */
[----:B------:R-:W-:Y:S05]  /*22b00*/  @!P0 BRA `(.L_x_559) ;  /* 0x0000000000288947 */ /* 0x000fea0003800000 */
[----:B------:R-:W-:Y:S02]  /*22b10*/  ULDC UR10, c[0x0][0x634] ;  /* 0x00018d00000a7ab9 */ /* 0x000fe40000000800 */
[----:B------:R-:W-:-:S05]  /*22b20*/  IADD3 R3, P0, R14, UR10, RZ ;  /* 0x0000000a0e037c10 */ /* 0x000fca000ff1e0ff */
[----:B------:R-:W-:-:S04]  /*22b30*/  IMAD.X R11, RZ, RZ, R15, P0 ;  /* 0x000000ffff0b7224 */ /* 0x000fc800000e060f */
[----:B------:R-:W-:-:S04]  /*22b40*/  IMAD.WIDE.U32 R4, R11, UR8, RZ ;  /* 0x000000080b047c25 */ /* 0x000fc8000f8e00ff */
[----:B------:R-:W-:-:S04]  /*22b50*/  IMAD.WIDE.U32 R4, P0, R3, UR9, R4 ;  /* 0x0000000903047c25 */ /* 0x000fc8000f800004 */
[----:B------:R-:W-:Y:S01]  /*22b60*/  IMAD.WIDE.U32 R2, R3, UR8, RZ ;  /* 0x0000000803027c25 */ /* 0x000fe2000f8e00ff */
[----:B------:R-:W-:-:S04]  /*22b70*/  MOV R2, R5 ;  /* 0x0000000500027202 */ /* 0x000fc80000000f00 */
[----:B------:R-:W-:Y:S01]  /*22b80*/  IADD3 RZ, P1, R3, R4, RZ ;  /* 0x0000000403ff7210 */ /* 0x000fe20007f3e0ff */
[----:B------:R-:W-:-:S04]  /*22b90*/  IMAD.X R3, RZ, RZ, RZ, P0 ;  /* 0x000000ffff037224 */ /* 0x000fc800000e06ff */
[----:B------:R-:W-:-:S08]  /*22ba0*/  IMAD.WIDE.U32.X R2, R11, UR9, R2, P1 ;  /* 0x000000090b027c25 */ /* 0x000fd000088e0402 */
.L_x_559:
[--C-:B------:R-:W-:Y:S01]  /*22bb0*/  SHF.R.U64 R11, R2, UR11, R3.reuse ;  /* 0x0000000b020b7c19 */ /* 0x100fe20008001203 */
[----:B------:R-:W-:Y:S01]  /*22bc0*/  ULDC.64 UR8, c[0x0][0x620] ;  /* 0x0001880000087ab9 */ /* 0x000fe20000000a00 */
[----:B------:R-:W-:Y:S01]  /*22bd0*/  SHF.R.U32.HI R2, RZ, UR11, R3 ;  /* 0x0000000bff027c19 */ /* 0x000fe20008011603 */
[----:B------:R-:W-:Y:S01]  /*22be0*/  ULDC.64 UR10, c[0x0][0x640] ;  /* 0x00019000000a7ab9 */ /* 0x000fe20000000a00 */
[----:B------:R-:W-:Y:S02]  /*22bf0*/  IADD3 R13, P0, RZ, -R11, RZ ;  /* 0x8000000bff0d7210 */ /* 0x000fe40007f1e0ff */
[----:B------:R-:W-:-:S03]  /*22c00*/  MOV R3, R15 ;  /* 0x0000000f00037202 */ /* 0x000fc60000000f00 */
[----:B------:R-:W-:Y:S01]  /*22c10*/  IMAD.X R2, RZ, RZ, ~R2, P0 ;  /* 0x000000ffff027224 */ /* 0x000fe200000e0e02 */
[----:B------:R-:W-:-:S03]  /*22c20*/  ISETP.NE.U32.AND P0, PT, RZ, UR10, PT ;  /* 0x0000000aff007c0c */ /* 0x000fc6000bf05070 */
[----:B------:R-:W-:Y:S01]  /*22c30*/  IMAD R2, R2, UR8, RZ ;  /* 0x0000000802027c24 */ /* 0x000fe2000f8e02ff */
[----:B------:R-:W-:-:S03]  /*22c40*/  ISETP.NE.AND.EX P0, PT, RZ, UR11, PT, P0 ;  /* 0x0000000bff007c0c */ /* 0x000fc6000bf05300 */
[----:B------:R-:W-:Y:S02]  /*22c50*/  IMAD R5, R13, UR9, R2 ;  /* 0x000000090d057c24 */ /* 0x000fe4000f8e0202 */
[----:B------:R-:W-:-:S04]  /*22c60*/  IMAD.MOV.U32 R2, RZ, RZ, R14 ;  /* 0x000000ffff027224 */ /* 0x000fc800078e000e */
[----:B------:R-:W-:Y:S01]  /*22c70*/  IMAD.WIDE.U32 R2, R13, UR8, R2 ;  /* 0x000000080d027c25 */ /* 0x000fe2000f8e0002 */
[----:B------:R-:W-:-:S03]  /*22c80*/  ULDC UR8, c[0x0][0x618] ;  /* 0x0001860000087ab9 */ /* 0x000fc60000000800 */
[----:B------:R-:W-:-:S05]  /*22c90*/  IMAD.IADD R3, R3, 0x1, R5 ;  /* 0x0000000103037824 */ /* 0x000fca00078e0205 */
[--C-:B------:R-:W-:Y:S02]  /*22ca0*/  SHF.R.U64 R12, R2, UR8, R3.reuse ;  /* 0x00000008020c7c19 */ /* 0x100fe40008001203 */
[----:B------:R-:W-:Y:S01]  /*22cb0*/  SHF.R.U32.HI R3, RZ, UR8, R3 ;  /* 0x00000008ff037c19 */ /* 0x000fe20008011603 */
[----:B------:R-:W-:-:S03]  /*22cc0*/  ULDC UR8, c[0x0][0x608] ;  /* 0x0001820000087ab9 */ /* 0x000fc60000000800 */
[--C-:B------:R-:W-:Y:S02]  /*22cd0*/  SHF.R.U64 R13, R12, UR8, R3.reuse ;  /* 0x000000080c0d7c19 */ /* 0x100fe40008001203 */
[----:B------:R-:W-:Y:S01]  /*22ce0*/  SHF.R.U32.HI R2, RZ, UR8, R3 ;  /* 0x00000008ff027c19 */ /* 0x000fe20008011603 */
[----:B------:R-:W-:-:S03]  /*22cf0*/  ULDC UR8, c[0x0][0x658] ;  /* 0x0001960000087ab9 */ /* 0x000fc60000000800 */
[--C-:B------:R-:W-:Y:S02]  /*22d00*/  SHF.R.U64 R14, R13, UR8, R2.reuse ;  /* 0x000000080d0e7c19 */ /* 0x100fe40008001202 */
[----:B------:R-:W-:-:S03]  /*22d10*/  SHF.R.U32.HI R15, RZ, UR8, R2 ;  /* 0x00000008ff0f7c19 */ /* 0x000fc60008011602 */
[----:B------:R-:W-:Y:S01]  /*22d20*/  IMAD.MOV.U32 R2, RZ, RZ, R14 ;  /* 0x000000ffff027224 */ /* 0x000fe200078e000e */
[----:B------:R-:W-:Y:S01]  /*22d30*/  MOV R3, R15 ;  /* 0x0000000f00037202 */ /* 0x000fe20000000f00 */
[----:B------:R-:W-:Y:S06]  /*22d40*/  @!P0 BRA `(.L_x_560) ;  /* 0x0000000000288947 */ /* 0x000fec0003800000 */
        /* <DEDUP_REMOVED lines=10> */
.L_x_560:
[----:B------:R-:W-:Y:S01]  /*22df0*/  ULDC UR8, c[0x0][0x648] ;  /* 0x0001920000087ab9 */ /* 0x000fe20000000800 */
[----:B------:R-:W-:Y:S01]  /*22e00*/  LOP3.LUT R13, R13, UR6, RZ, 0xc0, !PT ;  /* 0x000000060d0d7c12 */ /* 0x000fe2000f8ec0ff */
[----:B------:R-:W-:Y:S01]  /*22e10*/  UISETP.NE.AND UP0, UPT, UR39, URZ, UPT ;  /* 0x0000003f2700728c */ /* 0x000fe2000bf05270 */
[----:B------:R-:W-:Y:S01]  /*22e20*/  SHF.R.U64 R2, R2, UR8, R3 ;  /* 0x0000000802027c19 */ /* 0x000fe20008001203 */
[----:B------:R-:W-:-:S04]  /*22e30*/  ULDC UR8, c[0x0][0x638] ;  /* 0x00018e0000087ab9 */ /* 0x000fc80000000800 */
[----:B------:R-:W-:Y:S01]  /*22e40*/  IMAD.MOV R3, RZ, RZ, -R2 ;  /* 0x000000ffff037224 */ /* 0x000fe200078e0a02 */
[----:B------:R-:W-:Y:S01]  /*22e50*/  PLOP3.LUT P0, PT, PT, PT, UP0, 0x40, 0x0 ;  /* 0x000000000000781c */ /* 0x000fe20003f0e808 */
[----:B------:R-:W-:Y:S01]  /*22e60*/  IMAD R4, R2, UR5, R13 ;  /* 0x0000000502047c24 */ /* 0x000fe2000f8e020d */
[----:B------:R-:W-:Y:S01]  /*22e70*/  PLOP3.LUT P1, PT, PT, PT, UP0, 0x40, 0x0 ;  /* 0x000000000000781c */ /* 0x000fe20003f2e808 */
[----:B------:R-:W-:Y:S01]  /*22e80*/  IMAD R14, R3, UR8, R14 ;  /* 0x00000008030e7c24 */ /* 0x000fe2000f8e020e */
[----:B------:R-:W-:Y:S01]  /*22e90*/  ULDC UR8, c[0x0][0x610] ;  /* 0x0001840000087ab9 */ /* 0x000fe20000000800 */
[----:B------:R-:W-:Y:S01]  /*22ea0*/  LOP3.LUT R3, R12, UR4, RZ, 0xc0, !PT ;  /* 0x000000040c037c12 */ /* 0x000fe2000f8ec0ff */
[----:B------:R-:W-:Y:S01]  /*22eb0*/  IMAD R9, R4, UR8, R9 ;  /* 0x0000000804097c24 */ /* 0x000fe2000f8e0209 */
[----:B------:R-:W-:Y:S01]  /*22ec0*/  ULDC UR8, c[0x0][0x600] ;  /* 0x0001800000087ab9 */ /* 0x000fe20000000800 */
[----:B------:R-:W-:Y:S02]  /*22ed0*/  IMAD.MOV.U32 R4, RZ, RZ, 0x1 ;  /* 0x00000001ff047424 */ /* 0x000fe400078e00ff */
[----:B------:R-:W-:-:S05]  /*22ee0*/  IMAD R14, R14, UR8, R3 ;  /* 0x000000080e0e7c24 */ /* 0x000fca000f8e0203 */
[----:B------:R-:W-:Y:S02]  /*22ef0*/  SEL R2, R14, R9, P0 ;  /* 0x000000090e027207 */ /* 0x000fe40000000000 */
[----:B------:R-:W-:-:S07]  /*22f00*/  SEL R3, R9, R14, P1 ;  /* 0x0000000e09037207 */ /* 0x000fce0000800000 */
.L_x_558:
[----:B------:R-:W-:Y:S05]  /*22f10*/  BSYNC B1 ;  /* 0x0000000000017941 */ /* 0x000fea0003800000 */
.L_x_557:
[----:B------:R-:W-:-:S13]  /*22f20*/  LOP3.LUT P0, RZ, R4, 0xff, RZ, 0xc0, !PT ;  /* 0x000000ff04ff7812 */ /* 0x000fda000780c0ff */
[----:B------:R-:W-:Y:S05]  /*22f30*/  @P0 BRA `(.L_x_561) ;  /* 0xfffffff000dc0947 */ /* 0x000fea000383ffff */
[----:B------:R-:W-:Y:S05]  /*22f40*/  BSYNC B0 ;  /* 0x0000000000007941 */ /* 0x000fea0003800000 */
.L_x_550:
[----:B------:R-:W-:-:S03]  /*22f50*/  UMOV UR8, 0xffffffff ;  /* 0xffffffff00087882 */ /* 0x000fc60000000000 */
[----:B------:R-:W-:Y:S05]  /*22f60*/  BRA.DIV UR8, `(.L_x_562) ;  /* 0x0000000208f47947 */ /* 0x000fea000b800000 */
[----:B------:R-:W-:-:S13]  /*22f70*/  ELECT P6, URZ, PT ;  /* 0x00000000003f782f */ /* 0x000fda00038c0000 */
.L_x_575:
[----:B------:R-:W-:Y:S04]  /*22f80*/  BSSY B0, `(.L_x_563) ;  /* 0x0000023000007945 */ /* 0x000fe80003800000 */
[----:B------:R-:W-:Y:S05]  /*22f90*/  @!P6 BRA `(.L_x_564) ;  /* 0x000000000084e947 */ /* 0x000fea0003800000 */
[----:B------:R-:W-:-:S04]  /*22fa0*/  ULOP3.LUT UR8, UR38, 0x2, URZ, 0xfc, !UPT ;  /* 0x0000000226087892 */ /* 0x000fc8000f8efc3f */
[----:B------:R-:W-:-:S06]  /*22fb0*/  UISETP.NE.AND UP0, UPT, UR8, 0x3, UPT ;  /* 0x000000030800788c */ /* 0x000fcc000bf05270 */
[----:B------:R-:W-:-:S13]  /*22fc0*/  PLOP3.LUT P0, PT, PT, PT, UP0, 0x80, 0x0 ;  /* 0x000000000000781c */ /* 0x000fda0003f0f008 */
[----:B------:R-:W-:Y:S05]  /*22fd0*/  @!P0 BRA `(.L_x_565) ;  /* 0x0000000000048947 */ /* 0x000fea0003800000 */
[----:B------:R-:W-:Y:S01]  /*22fe0*/  BPT.TRAP 0x1 ;  /* 0x000000040000795c */ /* 0x000fe20000300000 */
.L_x_565:
[----:B------:R-:W0:Y:S01]  /*22ff0*/  S2R R3, SR_CgaCtaId ;  /* 0x0000000000037919 */ /* 0x000e220000008800 */
[----:B------:R-:W-:-:S04]  /*23000*/  MOV R2, 0x400 ;  /* 0x0000040000027802 */ /* 0x000fc80000000f00 */
[----:B0-----:R-:W-:Y:S02]  /*23010*/  LEA R3, R3, R2, 0x18 ;  /* 0x0000000203037211 */ /* 0x001fe400078ec0ff */
[----:B------:R-:W-:Y:S02]  /*23020*/  SHF.L.U32 R2, R0, 0x1f, RZ ;  /* 0x0000001f00027819 */ /* 0x000fe400000006ff */
[----:B------:R-:W-:-:S05]  /*23030*/  IADD3 R3, R3, 0x18, RZ ;  /* 0x0000001803037810 */ /* 0x000fca0007ffe0ff */
[----:B------:R-:W-:-:S04]  /*23040*/  IMAD R5, R6, 0x8, R3 ;  /* 0x0000000806057824 */ /* 0x000fc800078e0203 */
[----:B------:R-:W0:Y:S02]  /*23050*/  SYNCS.PHASECHK.TRANS64.TRYWAIT P0, [R5+URZ], R2 ;  /* 0x00000002050075a7 */ /* 0x000e24000800017f */
[----:B0-----:R-:W-:Y:S05]  /*23060*/  @!P0 BRA `(.L_x_566) ;  /* 0x0000000000d48947 */ /* 0x001fea0003800000 */
.L_x_576:
[----:B------:R-:W-:-:S05]  /*23070*/  VIADD R6, R6, 0x1 ;  /* 0x0000000106067836 */ /* 0x000fca0000000000 */
[----:B------:R-:W-:-:S04]  /*23080*/  ISETP.NE.AND P0, PT, R6, 0x3, PT ;  /* 0x000000030600780c */ /* 0x000fc80003f05270 */
[----:B0-----:R-:W-:Y:S02]  /*23090*/  SEL R5, RZ, 0x1, P0 ;  /* 0x00000001ff057807 */ /* 0x001fe40000000000 */
[----:B------:R-:W-:Y:S02]  /*230a0*/  SEL R6, R6, RZ, P0 ;  /* 0x000000ff06067207 */ /* 0x000fe40000000000 */
[----:B------:R-:W-:Y:S02]  /*230b0*/  LOP3.LUT R5, R0, R5, RZ, 0x3c, !PT ;  /* 0x0000000500057212 */ /* 0x000fe400078e3cff */
[----:B------:R-:W-:Y:S02]  /*230c0*/  LEA R7, R6, R3, 0x3 ;  /* 0x0000000306077211 */ /* 0x000fe400078e18ff */
[----:B------:R-:W-:-:S04]  /*230d0*/  SHF.L.U32 R0, R5, 0x1f, RZ ;  /* 0x0000001f05007819 */ /* 0x000fc800000006ff */
[----:B------:R-:W0:Y:S02]  /*230e0*/  SYNCS.PHASECHK.TRANS64.TRYWAIT P0, [R7+URZ], R0 ;  /* 0x00000000070075a7 */ /* 0x000e24000800017f */
[----:B0-----:R-:W-:Y:S05]  /*230f0*/  @!P0 BRA `(.L_x_567) ;  /* 0x0000000000c48947 */ /* 0x001fea0003800000 */
.L_x_577:
[----:B0-----:R-:W-:-:S05]  /*23100*/  VIADD R0, R6, 0x1 ;  /* 0x0000000106007836 */ /* 0x001fca0000000000 */
[----:B------:R-:W-:-:S04]  /*23110*/  ISETP.NE.AND P0, PT, R0, 0x3, PT ;  /* 0x000000030000780c */ /* 0x000fc80003f05270 */
[----:B------:R-:W-:Y:S02]  /*23120*/  SEL R2, RZ, 0x1, P0 ;  /* 0x00000001ff027807 */ /* 0x000fe40000000000 */
[----:B------:R-:W-:Y:S02]  /*23130*/  SEL R0, R0, RZ, P0 ;  /* 0x000000ff00007207 */ /* 0x000fe40000000000 */
[----:B------:R-:W-:-:S03]  /*23140*/  LOP3.LUT R2, R5, R2, RZ, 0x3c, !PT ;  /* 0x0000000205027212 */ /* 0x000fc600078e3cff */
[----:B------:R-:W-:Y:S01]  /*23150*/  IMAD R3, R0, 0x8, R3 ;  /* 0x0000000800037824 */ /* 0x000fe200078e0203 */
[----:B------:R-:W-:-:S07]  /*23160*/  SHF.L.U32 R0, R2, 0x1f, RZ ;  /* 0x0000001f02007819 */ /* 0x000fce00000006ff */
.L_x_568:
[----:B0-----:R0:W1:Y:S02]  /*23170*/  SYNCS.PHASECHK.TRANS64.TRYWAIT P0, [R3+URZ], R0 ;  /* 0x00000000030075a7 */ /* 0x001064000800017f */
[----:B-1----:R-:W-:Y:S05]  /*23180*/  @!P0 NANOSLEEP.SYNCS 0x989680 ;  /* 0x009896800000895d */ /* 0x002fea0003900000 */
[----:B------:R-:W1:Y:S02]  /*23190*/  @!P0 SYNCS.PHASECHK.TRANS64 P0, [R3+URZ], R0 ;  /* 0x00000000030085a7 */ /* 0x000e64000800007f */
[----:B-1----:R-:W-:Y:S05]  /*231a0*/  @!P0 BRA `(.L_x_568) ;  /* 0xfffffffc00f08947 */ /* 0x002fea000383ffff */
.L_x_564:
[----:B------:R-:W-:Y:S05]  /*231b0*/  BSYNC B0 ;  /* 0x0000000000007941 */ /* 0x000fea0003800000 */
.L_x_563:
[----:B------:R-:W-:Y:S05]  /*231c0*/  EXIT ;  /* 0x000000000000794d */ /* 0x000fea0003800000 */
.L_x_21:
[----:B-1----:R1:W2:Y:S02]  /*231d0*/  SYNCS.PHASECHK.TRANS64.TRYWAIT P1, [R4+URZ], R3 ;  /* 0x00000003040075a7 */ /* 0x0022a4000802017f */
[----:B--2---:R-:W-:Y:S05]  /*231e0*/  @!P1 NANOSLEEP.SYNCS 0x989680 ;  /* 0x009896800000995d */ /* 0x004fea0003900000 */
[----:B------:R-:W2:Y:S02]  /*231f0*/  @!P1 SYNCS.PHASECHK.TRANS64 P1, [R4+URZ], R3 ;  /* 0x00000003040095a7 */ /* 0x000ea4000802007f */
[----:B--2---:R-:W-:Y:S05]  /*23200*/  @!P1 BRA `(.L_x_21) ;  /* 0xfffffffc00f09947 */ /* 0x004fea000383ffff */
[----:B------:R-:W-:Y:S05]  /*23210*/  BRA `(.L_x_20) ;  /* 0xfffffde400147947 */ /* 0x000fea000383ffff */
.L_x_26:
[----:B-1----:R1:W2:Y:S02]  /*23220*/  SYNCS.PHASECHK.TRANS64.TRYWAIT P1, [R3+URZ], R4 ;  /* 0x00000004030075a7 */ /* 0x0022a4000802017f */
[----:B--2---:R-:W-:Y:S05]  /*23230*/  @!P1 NANOSLEEP.SYNCS 0x989680 ;  /* 0x009896800000995d */ /* 0x004fea0003900000 */
[----:B------:R-:W2:Y:S02]  /*23240*/  @!P1 SYNCS.PHASECHK.TRANS64 P1, [R3+URZ], R4 ;  /* 0x00000004030095a7 */ /* 0x000ea4000802007f */
[----:B--2---:R-:W-:Y:S05]  /*23250*/  @!P1 BRA `(.L_x_26) ;  /* 0xfffffffc00f09947 */ /* 0x004fea000383ffff */
[----:B------:R-:W-:Y:S05]  /*23260*/  BRA `(.L_x_25) ;  /* 0xfffffe5800a07947 */ /* 0x000fea000383ffff */
.L_x_551:
[----:B------:R-:W-:Y:S01]  /*23270*/  BSSY B1, `(.L_x_569) ;  /* 0x0000006000017945 */ /* 0x000fe20003800000 */
[----:B------:R-:W-:-:S07]  /*23280*/  MOV R15, 0xffffffff ;  /* 0xffffffff000f7802 */ /* 0x000fce0000000f00 */
[----:B------:R-:W-:Y:S05]  /*23290*/  WARPSYNC.COLLECTIVE R15, `(.L_x_570) ;  /* 0x000000000f0c7348 */ /* 0x000fea0003c00000 */
[----:B------:R-:W-:Y:S02]  /*232a0*/  ELECT P6, UR62, PT ;  /* 0x00000000003e782f */ /* 0x000fe400038c0000 */
[----:B------:R-:W-:Y:S01]  /*232b0*/  MOV R14, UR62 ;  /* 0x0000003e000e7c02 */ /* 0x000fe20008000f00 */
[----:B------:R-:W-:Y:S10]  /*232c0*/  ENDCOLLECTIVE ;  /* 0x000000000000791b */ /* 0x000ff40003800000 */
.L_x_570:
[----:B------:R-:W-:Y:S05]  /*232d0*/  BSYNC B1 ;  /* 0x0000000000017941 */ /* 0x000fea0003800000 */
.L_x_569:
[----:B------:R-:W-:Y:S05]  /*232e0*/  BRA `(.L_x_571) ;  /* 0xffffffec00fc7947 */ /* 0x000fea000383ffff */
.L_x_554:
[----:B0-----:R0:W1:Y:S02]  /*232f0*/  SYNCS.PHASECHK.TRANS64.TRYWAIT P0, [R15+URZ+0x18], R14 ;  /* 0x0000180e0f0075a7 */ /* 0x001064000800017f */
[----:B-1----:R-:W-:Y:S05]  /*23300*/  @!P0 NANOSLEEP.SYNCS 0x989680 ;  /* 0x009896800000895d */ /* 0x002fea0003900000 */
[----:B------:R-:W1:Y:S02]  /*23310*/  @!P0 SYNCS.PHASECHK.TRANS64 P0, [R15+URZ+0x18], R14 ;  /* 0x0000180e0f0085a7 */ /* 0x000e64000800007f */
[----:B-1----:R-:W-:Y:S05]  /*23320*/  @!P0 BRA `(.L_x_554) ;  /* 0xfffffffc00f08947 */ /* 0x002fea000383ffff */
[----:B------:R-:W-:Y:S05]  /*23330*/  BRA `(.L_x_572) ;  /* 0xfffffff000347947 */ /* 0x000fea000383ffff */
.L_x_562:
[----:B------:R-:W-:Y:S01]  /*23340*/  BSSY B0, `(.L_x_573) ;  /* 0x0000006000007945 */ /* 0x000fe20003800000 */
[----:B------:R-:W-:-:S07]  /*23350*/  IMAD.MOV.U32 R15, RZ, RZ, -0x1 ;  /* 0xffffffffff0f7424 */ /* 0x000fce00078e00ff */
[----:B------:R-:W-:Y:S05]  /*23360*/  WARPSYNC.COLLECTIVE R15, `(.L_x_574) ;  /* 0x000000000f0c7348 */ /* 0x000fea0003c00000 */
[----:B------:R-:W-:Y:S02]  /*23370*/  ELECT P6, UR62, PT ;  /* 0x00000000003e782f */ /* 0x000fe400038c0000 */
[----:B------:R-:W-:Y:S01]  /*23380*/  MOV R14, UR62 ;  /* 0x0000003e000e7c02 */ /* 0x000fe20008000f00 */
[----:B------:R-:W-:Y:S10]  /*23390*/  ENDCOLLECTIVE ;  /* 0x000000000000791b */ /* 0x000ff40003800000 */
.L_x_574:
[----:B------:R-:W-:Y:S05]  /*233a0*/  BSYNC B0 ;  /* 0x0000000000007941 */ /* 0x000fea0003800000 */
.L_x_573:
[----:B------:R-:W-:Y:S05]  /*233b0*/  BRA `(.L_x_575) ;  /* 0xfffffff800f07947 */ /* 0x000fea000383ffff */
.L_x_566:
[----:B0-----:R0:W1:Y:S02]  /*233c0*/  SYNCS.PHASECHK.TRANS64.TRYWAIT P0, [R5+URZ], R2 ;  /* 0x00000002050075a7 */ /* 0x001064000800017f */
[----:B-1----:R-:W-:Y:S05]  /*233d0*/  @!P0 NANOSLEEP.SYNCS 0x989680 ;  /* 0x009896800000895d */ /* 0x002fea0003900000 */
[----:B------:R-:W1:Y:S02]  /*233e0*/  @!P0 SYNCS.PHASECHK.TRANS64 P0, [R5+URZ], R2 ;  /* 0x00000002050085a7 */ /* 0x000e64000800007f */
[----:B-1----:R-:W-:Y:S05]  /*233f0*/  @!P0 BRA `(.L_x_566) ;  /* 0xfffffffc00f08947 */ /* 0x002fea000383ffff */
[----:B------:R-:W-:Y:S05]  /*23400*/  BRA `(.L_x_576) ;  /* 0xfffffffc00187947 */ /* 0x000fea000383ffff */
.L_x_567:
[----:B0-----:R0:W1:Y:S02]  /*23410*/  SYNCS.PHASECHK.TRANS64.TRYWAIT P0, [R7+URZ], R0 ;  /* 0x00000000070075a7 */ /* 0x001064000800017f */
[----:B-1----:R-:W-:Y:S05]  /*23420*/  @!P0 NANOSLEEP.SYNCS 0x989680 ;  /* 0x009896800000895d */ /* 0x002fea0003900000 */
[----:B------:R-:W1:Y:S02]  /*23430*/  @!P0 SYNCS.PHASECHK.TRANS64 P0, [R7+URZ], R0 ;  /* 0x00000000070085a7 */ /* 0x000e64000800007f */
[----:B-1----:R-:W-:Y:S05]  /*23440*/  @!P0 BRA `(.L_x_567) ;  /* 0xfffffffc00f08947 */ /* 0x002fea000383ffff */
[----:B------:R-:W-:Y:S05]  /*23450*/  BRA `(.L_x_577) ;  /* 0xfffffffc00287947 */ /* 0x000fea000383ffff */
.L_x_578:
[----:B------:R-:W-:-:S00]  /*23460*/  BRA `(.L_x_578) ;  /* 0xfffffffc00fc7947 */ /* 0x000fc0000383ffff */
[----:B------:R-:W-:-:S00]  /*23470*/  NOP ;  /* 0x0000000000007918 */ /* 0x000fc00000000000 */
        /* <DEDUP_REMOVED lines=8> */
.L_x_579:


//--------------------- .nv.global.init           --------------------------
	.section	.nv.global.init,"aw",@progbits
.nv.global.init:
	.type		$str$22,@object
	.size		$str$22,($str$23 - $str$22)
$str$22:
        /*0000*/ 	.byte	0x6b, 0x5f, 0x74, 0x69, 0x6c, 0x65, 0x5f, 0x63, 0x6f, 0x75, 0x6e, 0x74, 0x20, 0x3e, 0x3d, 0x20
        /*0010*/ 	.byte	0x31, 0x00
	.type		$str$23,@object
	.size		$str$23,(__unnamed_1 - $str$23)
$str$23:
        /*0012*/ 	.byte	0x2f, 0x74, 0x6d, 0x70, 0x2f, 0x63, 0x75, 0x74, 0x6c, 0x61, 0x73, 0x73, 0x5f, 0x73, 0x77, 0x65
        /*0022*/ 	.byte	0x65, 0x70, 0x5f, 0x73, 0x72, 0x63, 0x2f, 0x69, 0x6e, 0x63, 0x6c, 0x75, 0x64, 0x65, 0x2f, 0x63
        /*0032*/ 	.byte	0x75, 0x74, 0x6c, 0x61, 0x73, 0x73, 0x2f, 0x67, 0x65, 0x6d, 0x6d, 0x2f, 0x63, 0x6f, 0x6c, 0x6c
        /*0042*/ 	.byte	0x65, 0x63, 0x74, 0x69, 0x76, 0x65, 0x2f, 0x73, 0x6d, 0x39, 0x30, 0x5f, 0x6d, 0x6d, 0x61, 0x5f
        /*0052*/ 	.byte	0x74, 0x6d, 0x61, 0x5f, 0x67, 0x6d, 0x6d, 0x61, 0x5f, 0x73, 0x73, 0x5f, 0x77, 0x61, 0x72, 0x70
        /*0062*/ 	.byte	0x73, 0x70, 0x65, 0x63, 0x69, 0x61, 0x6c, 0x69, 0x7a, 0x65, 0x64, 0x2e, 0x68, 0x70, 0x70, 0x00
	.type		__unnamed_1,@object
	.size		__unnamed_1,(.L_0 - __unnamed_1)
__unnamed_1:
        /* <DEDUP_REMOVED lines=179> */
.L_0:


//--------------------- .nv.shared._ZN7cutlass13device_kernelINS_4gemm6kernel13GemmUniversalIN4cute5tupleIJiiiiEEENS1_10collective13CollectiveMmaINS1_34MainloopSm90TmaGmmaWarpSpecializedILi3ENS5_IJNS4_1CILi1EEENSA_ILi2EEESB_EEENS1_35KernelTmaWarpSpecializedCooperativeEEENS5_IJNSA_ILi256EEESG_NSA_ILi64EEEEEENS_10tfloat32_tENS5_IJlSB_lEEESJ_SK_NS4_8TiledMMAINS4_8MMA_AtomIJNS4_4SM904GMMA30MMA_64x256x8_F32TF32TF32_SS_TNILNSO_7ScaleInE1ELSQ_1EEEEEENS4_6LayoutINS5_IJSC_SB_SB_EEENS5_IJSB_NSA_ILi0EEESV_EEEEENS5_IJNS4_10UnderscoreESY_SY_EEEEENS4_23SM90_TMA_LOAD_MULTICASTENS4_14ComposedLayoutINS4_7SwizzleILi3ELi4ELi3EEENS4_18smem_ptr_flag_bitsILi32EEENST_INS5_IJNSA_ILi8EEENSA_ILi32EEEEEENS5_IJS18_SB_EEEEEEEvNS4_8identityENS4_13SM90_TMA_LOADES1C_vS1D_EENS_8epilogue10collective6detail29Sm90TmaWarpSpecializedAdapterINS1H_15DefaultEpilogueISJ_SK_SK_NS1G_6thread17LinearCombinationISJ_Li1EffLNS1L_9ScaleType4KindE0ELNS_15FloatRoundStyleE2ESJ_EENS1_15EpilogueDefaultEEEEEvvEEEEvNT_6ParamsE --------------------------
	.section	.nv.shared._ZN7cutlass13device_kernelINS_4gemm6kernel13GemmUniversalIN4cute5tupleIJiiiiEEENS1_10collective13CollectiveMmaINS1_34MainloopSm90TmaGmmaWarpSpecializedILi3ENS5_IJNS4_1CILi1EEENSA_ILi2EEESB_EEENS1_35KernelTmaWarpSpecializedCooperativeEEENS5_IJNSA_ILi256EEESG_NSA_ILi64EEEEEENS_10tfloat32_tENS5_IJlSB_lEEESJ_SK_NS4_8TiledMMAINS4_8MMA_AtomIJNS4_4SM904GMMA30MMA_64x256x8_F32TF32TF32_SS_TNILNSO_7ScaleInE1ELSQ_1EEEEEENS4_6LayoutINS5_IJSC_SB_SB_EEENS5_IJSB_NSA_ILi0EEESV_EEEEENS5_IJNS4_10UnderscoreESY_SY_EEEEENS4_23SM90_TMA_LOAD_MULTICASTENS4_14ComposedLayoutINS4_7SwizzleILi3ELi4ELi3EEENS4_18smem_ptr_flag_bitsILi32EEENST_INS5_IJNSA_ILi8EEENSA_ILi32EEEEEENS5_IJS18_SB_EEEEEEEvNS4_8identityENS4_13SM90_TMA_LOADES1C_vS1D_EENS_8epilogue10collective6detail29Sm90TmaWarpSpecializedAdapterINS1H_15DefaultEpilogueISJ_SK_SK_NS1G_6thread17LinearCombinationISJ_Li1EffLNS1L_9ScaleType4KindE0ELNS_15FloatRoundStyleE2ESJ_EENS1_15EpilogueDefaultEEEEEvvEEEEvNT_6ParamsE,"aw",@nobits
	.sectionflags	@""
	.align	16
	.zero		1024


//--------------------- .nv.shared.reserved.0     --------------------------
	.section	.nv.shared.reserved.0,"aw",@nobits
	.weak		__nv_reservedSMEM_offset_0_alias
	.size		__nv_reservedSMEM_offset_0_alias, 0, 0
	.other		__nv_reservedSMEM_offset_0_alias,@"STO_CUDA_RESERVED_SHARED STV_DEFAULT"
__nv_reservedSMEM_offset_0_alias:
	.zero		0


//--------------------- .nv.global                --------------------------
	.section	.nv.global,"aw",@nobits
.nv.global:
	.type		_ZN39_INTERNAL_4e4fdcb1_4_k_cu_818d1303_60914cute1_E,@object
	.size		_ZN39_INTERNAL_4e4fdcb1_4_k_cu_818d1303_60914cute1_E,(_ZN39_INTERNAL_4e4fdcb1_4_k_cu_818d1303_60914cuda3std3__45__cpo6cbeginE - _ZN39_INTERNAL_4e4fdcb1_4_k_cu_818d1303_60914cute1_E)
_ZN39_INTERNAL_4e4fdcb1_4_k_cu_818d1303_60914cute1_E:
	.zero		1
	.type		_ZN39_INTERNAL_4e4fdcb1_4_k_cu_818d1303_60914cuda3std3__45__cpo6cbeginE,@object
	.size		_ZN39_INTERNAL_4e4fdcb1_4_k_cu_818d1303_60914cuda3std3__45__cpo6cbeginE,(_ZN39_INTERNAL_4e4fdcb1_4_k_cu_818d1303_60914cuda3std3__48in_placeE - _ZN39_INTERNAL_4e4fdcb1_4_k_cu_818d1303_60914cuda3std3__45__cpo6cbeginE)
_ZN39_INTERNAL_4e4fdcb1_4_k_cu_818d1303_60914cuda3std3__45__cpo6cbeginE:
	.zero		1
	.type		_ZN39_INTERNAL_4e4fdcb1_4_k_cu_818d1303_60914cuda3std3__48in_placeE,@object
	.size		_ZN39_INTERNAL_4e4fdcb1_4_k_cu_818d1303_60914cuda3std3__48in_placeE,(_ZN39_INTERNAL_4e4fdcb1_4_k_cu_818d1303_60914cuda3std6ranges3__45__cpo9iter_moveE - _ZN39_INTERNAL_4e4fdcb1_4_k_cu_818d1303_60914cuda3std3__48in_placeE)
_ZN39_INTERNAL_4e4fdcb1_4_k_cu_818d1303_60914cuda3std3__48in_placeE:
	.zero		1
	.type		_ZN39_INTERNAL_4e4fdcb1_4_k_cu_818d1303_60914cuda3std6ranges3__45__cpo9iter_moveE,@object
	.size		_ZN39_INTERNAL_4e4fdcb1_4_k_cu_818d1303_60914cuda3std6ranges3__45__cpo9iter_moveE,(_ZN39_INTERNAL_4e4fdcb1_4_k_cu_818d1303_60914cuda3std3__45__cpo5beginE - _ZN39_INTERNAL_4e4fdcb1_4_k_cu_818d1303_60914cuda3std6ranges3__45__cpo9iter_moveE)
_ZN39_INTERNAL_4e4fdcb1_4_k_cu_818d1303_60914cuda3std6ranges3__45__cpo9iter_moveE:
	.zero		1
	.type		_ZN39_INTERNAL_4e4fdcb1_4_k_cu_818d1303_60914cuda3std3__45__cpo5beginE,@object
	.size		_ZN39_INTERNAL_4e4fdcb1_4_k_cu_818d1303_60914cuda3std3__45__cpo5beginE,(_ZN39_INTERNAL_4e4fdcb1_4_k_cu_818d1303_60914cuda3std3__441_GLOBAL__N__4e4fdcb1_4_k_cu_818d1303_60916ignoreE - _ZN39_INTERNAL_4e4fdcb1_4_k_cu_818d1303_60914cuda3std3__45__cpo5beginE)
_ZN39_INTERNAL_4e4fdcb1_4_k_cu_818d1303_60914cuda3std3__45__cpo5beginE:
	.zero		1
	.type		_ZN39_INTERNAL_4e4fdcb1_4_k_cu_818d1303_60914cuda3std3__441_GLOBAL__N__4e4fdcb1_4_k_cu_818d1303_60916ignoreE,@object
	.size		_ZN39_INTERNAL_4e4fdcb1_4_k_cu_818d1303_60914cuda3std3__441_GLOBAL__N__4e4fdcb1_4_k_cu_818d1303_60916ignoreE,(_ZN39_INTERNAL_4e4fdcb1_4_k_cu_818d1303_60914cute7productE - _ZN39_INTERNAL_4e4fdcb1_4_k_cu_818d1303_60914cuda3std3__441_GLOBAL__N__4e4fdcb1_4_k_cu_818d1303_60916ignoreE)
_ZN39_INTERNAL_4e4fdcb1_4_k_cu_818d1303_60914cuda3std3__441_GLOBAL__N__4e4fdcb1_4_k_cu_818d1303_60916ignoreE:
	.zero		1
	.type		_ZN39_INTERNAL_4e4fdcb1_4_k_cu_818d1303_60914cute7productE,@object
	.size		_ZN39_INTERNAL_4e4fdcb1_4_k_cu_818d1303_60914cute7productE,(_ZN39_INTERNAL_4e4fdcb1_4_k_cu_818d1303_60914cuda3std3__45__cpo3endE - _ZN39_INTERNAL_4e4fdcb1_4_k_cu_818d1303_60914cute7productE)
_ZN39_INTERNAL_4e4fdcb1_4_k_cu_818d1303_60914cute7productE:
	.zero		1
	.type		_ZN39_INTERNAL_4e4fdcb1_4_k_cu_818d1303_60914cuda3std3__45__cpo3endE,@object
	.size		_ZN39_INTERNAL_4e4fdcb1_4_k_cu_818d1303_60914cuda3std3__45__cpo3endE,(_ZN39_INTERNAL_4e4fdcb1_4_k_cu_818d1303_60914cuda3std3__419piecewise_constructE - _ZN39_INTERNAL_4e4fdcb1_4_k_cu_818d1303_60914cuda3std3__45__cpo3endE)
_ZN39_INTERNAL_4e4fdcb1_4_k_cu_818d1303_60914cuda3std3__45__cpo3endE:
	.zero		1
	.type		_ZN39_INTERNAL_4e4fdcb1_4_k_cu_818d1303_60914cuda3std3__419piecewise_constructE,@object
	.size		_ZN39_INTERNAL_4e4fdcb1_4_k_cu_818d1303_60914cuda3std3__419piecewise_constructE,(_ZN39_INTERNAL_4e4fdcb1_4_k_cu_818d1303_60914cuda3std3__45__cpo4cendE - _ZN39_INTERNAL_4e4fdcb1_4_k_cu_818d1303_60914cuda3std3__419piecewise_constructE)
_ZN39_INTERNAL_4e4fdcb1_4_k_cu_818d1303_60914cuda3std3__419piecewise_constructE:
	.zero		1
	.type		_ZN39_INTERNAL_4e4fdcb1_4_k_cu_818d1303_60914cuda3std3__45__cpo4cendE,@object
	.size		_ZN39_INTERNAL_4e4fdcb1_4_k_cu_818d1303_60914cuda3std3__45__cpo4cendE,(_ZN39_INTERNAL_4e4fdcb1_4_k_cu_818d1303_60914cuda3std6ranges3__45__cpo4swapE - _ZN39_INTERNAL_4e4fdcb1_4_k_cu_818d1303_60914cuda3std3__45__cpo4cendE)
_ZN39_INTERNAL_4e4fdcb1_4_k_cu_818d1303_60914cuda3std3__45__cpo4cendE:
	.zero		1
	.type		_ZN39_INTERNAL_4e4fdcb1_4_k_cu_818d1303_60914cuda3std6ranges3__45__cpo4swapE,@object
	.size		_ZN39_INTERNAL_4e4fdcb1_4_k_cu_818d1303_60914cuda3std6ranges3__45__cpo4swapE,(.L_8 - _ZN39_INTERNAL_4e4fdcb1_4_k_cu_818d1303_60914cuda3std6ranges3__45__cpo4swapE)
_ZN39_INTERNAL_4e4fdcb1_4_k_cu_818d1303_60914cuda3std6ranges3__45__cpo4swapE:
	.zero		1
.L_8:


//--------------------- .nv.constant0._ZN7cutlass13device_kernelINS_4gemm6kernel13GemmUniversalIN4cute5tupleIJiiiiEEENS1_10collective13CollectiveMmaINS1_34MainloopSm90TmaGmmaWarpSpecializedILi3ENS5_IJNS4_1CILi1EEENSA_ILi2EEESB_EEENS1_35KernelTmaWarpSpecializedCooperativeEEENS5_IJNSA_ILi256EEESG_NSA_ILi64EEEEEENS_10tfloat32_tENS5_IJlSB_lEEESJ_SK_NS4_8TiledMMAINS4_8MMA_AtomIJNS4_4SM904GMMA30MMA_64x256x8_F32TF32TF32_SS_TNILNSO_7ScaleInE1ELSQ_1EEEEEENS4_6LayoutINS5_IJSC_SB_SB_EEENS5_IJSB_NSA_ILi0EEESV_EEEEENS5_IJNS4_10UnderscoreESY_SY_EEEEENS4_23SM90_TMA_LOAD_MULTICASTENS4_14ComposedLayoutINS4_7SwizzleILi3ELi4ELi3EEENS4_18smem_ptr_flag_bitsILi32EEENST_INS5_IJNSA_ILi8EEENSA_ILi32EEEEEENS5_IJS18_SB_EEEEEEEvNS4_8identityENS4_13SM90_TMA_LOADES1C_vS1D_EENS_8epilogue10collective6detail29Sm90TmaWarpSpecializedAdapterINS1H_15DefaultEpilogueISJ_SK_SK_NS1G_6thread17LinearCombinationISJ_Li1EffLNS1L_9ScaleType4KindE0ELNS_15FloatRoundStyleE2ESJ_EENS1_15EpilogueDefaultEEEEEvvEEEEvNT_6ParamsE --------------------------
	.section	.nv.constant0._ZN7cutlass13device_kernelINS_4gemm6kernel13GemmUniversalIN4cute5tupleIJiiiiEEENS1_10collective13CollectiveMmaINS1_34MainloopSm90TmaGmmaWarpSpecializedILi3ENS5_IJNS4_1CILi1EEENSA_ILi2EEESB_EEENS1_35KernelTmaWarpSpecializedCooperativeEEENS5_IJNSA_ILi256EEESG_NSA_ILi64EEEEEENS_10tfloat32_tENS5_IJlSB_lEEESJ_SK_NS4_8TiledMMAINS4_8MMA_AtomIJNS4_4SM904GMMA30MMA_64x256x8_F32TF32TF32_SS_TNILNSO_7ScaleInE1ELSQ_1EEEEEENS4_6LayoutINS5_IJSC_SB_SB_EEENS5_IJSB_NSA_ILi0EEESV_EEEEENS5_IJNS4_10UnderscoreESY_SY_EEEEENS4_23SM90_TMA_LOAD_MULTICASTENS4_14ComposedLayoutINS4_7SwizzleILi3ELi4ELi3EEENS4_18smem_ptr_flag_bitsILi32EEENST_INS5_IJNSA_ILi8EEENSA_ILi32EEEEEENS5_IJS18_SB_EEEEEEEvNS4_8identityENS4_13SM90_TMA_LOADES1C_vS1D_EENS_8epilogue10collective6detail29Sm90TmaWarpSpecializedAdapterINS1H_15DefaultEpilogueISJ_SK_SK_NS1G_6thread17LinearCombinationISJ_Li1EffLNS1L_9ScaleType4KindE0ELNS_15FloatRoundStyleE2ESJ_EENS1_15EpilogueDefaultEEEEEvvEEEEvNT_6ParamsE,"a",@progbits
	.sectionflags	@""
	.align	4
.nv.constant0._ZN7cutlass13device_kernelINS_4gemm6kernel13GemmUniversalIN4cute5tupleIJiiiiEEENS1_10collective13CollectiveMmaINS1_34MainloopSm90TmaGmmaWarpSpecializedILi3ENS5_IJNS4_1CILi1EEENSA_ILi2EEESB_EEENS1_35KernelTmaWarpSpecializedCooperativeEEENS5_IJNSA_ILi256EEESG_NSA_ILi64EEEEEENS_10tfloat32_tENS5_IJlSB_lEEESJ_SK_NS4_8TiledMMAINS4_8MMA_AtomIJNS4_4SM904GMMA30MMA_64x256x8_F32TF32TF32_SS_TNILNSO_7ScaleInE1ELSQ_1EEEEEENS4_6LayoutINS5_IJSC_SB_SB_EEENS5_IJSB_NSA_ILi0EEESV_EEEEENS5_IJNS4_10UnderscoreESY_SY_EEEEENS4_23SM90_TMA_LOAD_MULTICASTENS4_14ComposedLayoutINS4_7SwizzleILi3ELi4ELi3EEENS4_18smem_ptr_flag_bitsILi32EEENST_INS5_IJNSA_ILi8EEENSA_ILi32EEEEEENS5_IJS18_SB_EEEEEEEvNS4_8identityENS4_13SM90_TMA_LOADES1C_vS1D_EENS_8epilogue10collective6detail29Sm90TmaWarpSpecializedAdapterINS1H_15DefaultEpilogueISJ_SK_SK_NS1G_6thread17LinearCombinationISJ_Li1EffLNS1L_9ScaleType4KindE0ELNS_15FloatRoundStyleE2ESJ_EENS1_15EpilogueDefaultEEEEEvvEEEEvNT_6ParamsE:
	.zero		1664


//--------------------- SYMBOLS --------------------------

	.type		.nv.reservedSmem.offset0,@object
	.size		.nv.reservedSmem.offset0,0x4
	.type		__assertfail,@function
